	.target	sm_90a

	.elftype	@"ET_EXEC"


//--------------------- .note.nv.tkinfo           --------------------------
	.section	.note.nv.tkinfo,"",@"SHT_NOTE"
	.sectionflags	@"SHF_NOTE_NV_TKINFO"
	.tkinfo
        /*0018*/ 	.word	0x00000002
        /*0030*/ 	.string	""
        /*0030*/ 	.string	"ptxas"
        /*0030*/ 	.string	"Cuda compilation tools, release 13.0, V13.0.88"
        /*0030*/ 	.string	"Build cuda_13.0.r13.0/compiler.36424714_0"
        /*0030*/ 	.string	"-arch sm_90a -m 64 "



//--------------------- .note.nv.cuinfo           --------------------------
	.section	.note.nv.cuinfo,"",@"SHT_NOTE"
	.sectionflags	@"SHF_NOTE_NV_CUINFO"
        /*0018*/ 	.short	0x0002
        /*001a*/ 	.short	0x005a
        /*001c*/ 	.short	0x0082
	.zero		2


//--------------------- .nv.info                  --------------------------
	.section	.nv.info,"",@"SHT_CUDA_INFO"
	.align	4


	//----- nvinfo : EIATTR_REGCOUNT
	.align		4
        /*0000*/ 	.byte	0x04, 0x2f
        /*0002*/ 	.short	(.L_12 - .L_11)
	.align		4
.L_11:
        /*0004*/ 	.word	index@(_ZN7cutlass13device_kernelINS_4gemm6kernel13GemmUniversalIN4cute5tupleIJiiiiEEENS1_10collective13CollectiveMmaINS1_37MainloopSm90TmaGmmaWarpSpecializedFP8ILi4ENS5_IJNS4_1CILi2EEESB_NSA_ILi1EEEEEENS1_35KernelTmaWarpSpecializedCooperativeEEENS5_IJNSA_ILi128EEENSA_ILi64EEENSA_ILi32EEEEEENS_12float_e5m2_tENS5_IJlSC_lEEESK_SL_NS4_8TiledMMAINS4_8MMA_AtomIJNS4_4SM904GMMA30MMA_64x64x32_F32E5M2E5M2_SS_TNILNSP_7ScaleInE1ELSR_1EEEEEENS4_6LayoutINS5_IJSB_SC_SC_EEENS5_IJSC_NSA_ILi0EEESW_EEEEENS5_IJNS4_10UnderscoreESZ_SZ_EEEEENS4_23SM90_TMA_LOAD_MULTICASTENS4_14ComposedLayoutINS4_7SwizzleILi1ELi4ELi3EEENS4_18smem_ptr_flag_bitsILi8EEENSU_INS5_IJNSA_ILi8EEESI_EEENS5_IJSI_SC_EEEEEEEvNS4_8identityES12_S1C_vS1D_EENS_8epilogue10collective6detail29Sm90TmaWarpSpecializedAdapterINS1G_15DefaultEpilogueISK_SL_SL_NS1F_6thread17LinearCombinationISK_Li1EffLNS1K_9ScaleType4KindE0ELNS_15FloatRoundStyleE2ESK_EENS1_15EpilogueDefaultEEEEEvvEEEEvNT_6ParamsE)
        /*0008*/ 	.word	0x000000a8


	//----- nvinfo : EIATTR_FRAME_SIZE
	.align		4
.L_12:
        /*000c*/ 	.byte	0x04, 0x11
        /*000e*/ 	.short	(.L_14 - .L_13)
	.align		4
.L_13:
        /*0010*/ 	.word	index@(_ZN7cutlass13device_kernelINS_4gemm6kernel13GemmUniversalIN4cute5tupleIJiiiiEEENS1_10collective13CollectiveMmaINS1_37MainloopSm90TmaGmmaWarpSpecializedFP8ILi4ENS5_IJNS4_1CILi2EEESB_NSA_ILi1EEEEEENS1_35KernelTmaWarpSpecializedCooperativeEEENS5_IJNSA_ILi128EEENSA_ILi64EEENSA_ILi32EEEEEENS_12float_e5m2_tENS5_IJlSC_lEEESK_SL_NS4_8TiledMMAINS4_8MMA_AtomIJNS4_4SM904GMMA30MMA_64x64x32_F32E5M2E5M2_SS_TNILNSP_7ScaleInE1ELSR_1EEEEEENS4_6LayoutINS5_IJSB_SC_SC_EEENS5_IJSC_NSA_ILi0EEESW_EEEEENS5_IJNS4_10UnderscoreESZ_SZ_EEEEENS4_23SM90_TMA_LOAD_MULTICASTENS4_14ComposedLayoutINS4_7SwizzleILi1ELi4ELi3EEENS4_18smem_ptr_flag_bitsILi8EEENSU_INS5_IJNSA_ILi8EEESI_EEENS5_IJSI_SC_EEEEEEEvNS4_8identityES12_S1C_vS1D_EENS_8epilogue10collective6detail29Sm90TmaWarpSpecializedAdapterINS1G_15DefaultEpilogueISK_SL_SL_NS1F_6thread17LinearCombinationISK_Li1EffLNS1K_9ScaleType4KindE0ELNS_15FloatRoundStyleE2ESK_EENS1_15EpilogueDefaultEEEEEvvEEEEvNT_6ParamsE)
        /*0014*/ 	.word	0x00000000


	//----- nvinfo : EIATTR_MIN_STACK_SIZE
	.align		4
.L_14:
        /*0018*/ 	.byte	0x04, 0x12
        /*001a*/ 	.short	(.L_16 - .L_15)
	.align		4
.L_15:
        /*001c*/ 	.word	index@(_ZN7cutlass13device_kernelINS_4gemm6kernel13GemmUniversalIN4cute5tupleIJiiiiEEENS1_10collective13CollectiveMmaINS1_37MainloopSm90TmaGmmaWarpSpecializedFP8ILi4ENS5_IJNS4_1CILi2EEESB_NSA_ILi1EEEEEENS1_35KernelTmaWarpSpecializedCooperativeEEENS5_IJNSA_ILi128EEENSA_ILi64EEENSA_ILi32EEEEEENS_12float_e5m2_tENS5_IJlSC_lEEESK_SL_NS4_8TiledMMAINS4_8MMA_AtomIJNS4_4SM904GMMA30MMA_64x64x32_F32E5M2E5M2_SS_TNILNSP_7ScaleInE1ELSR_1EEEEEENS4_6LayoutINS5_IJSB_SC_SC_EEENS5_IJSC_NSA_ILi0EEESW_EEEEENS5_IJNS4_10UnderscoreESZ_SZ_EEEEENS4_23SM90_TMA_LOAD_MULTICASTENS4_14ComposedLayoutINS4_7SwizzleILi1ELi4ELi3EEENS4_18smem_ptr_flag_bitsILi8EEENSU_INS5_IJNSA_ILi8EEESI_EEENS5_IJSI_SC_EEEEEEEvNS4_8identityES12_S1C_vS1D_EENS_8epilogue10collective6detail29Sm90TmaWarpSpecializedAdapterINS1G_15DefaultEpilogueISK_SL_SL_NS1F_6thread17LinearCombinationISK_Li1EffLNS1K_9ScaleType4KindE0ELNS_15FloatRoundStyleE2ESK_EENS1_15EpilogueDefaultEEEEEvvEEEEvNT_6ParamsE)
        /*0020*/ 	.word	0x00000000
.L_16:


//--------------------- .nv.compat                --------------------------
	.section	.nv.compat,"",@"SHT_CUDA_COMPAT_INFO"
	.align	4
        /*0000*/ 	.byte	0x02, 0x09, 0x01, 0x00, 0x02, 0x02, 0x04, 0x00, 0x02, 0x05, 0x05, 0x00, 0x03, 0x07, 0x01, 0x01
        /*0010*/ 	.byte	0x02, 0x03, 0x01, 0x00, 0x02, 0x06, 0x01, 0x00, 0x04, 0x0b, 0x08, 0x00, 0x00, 0x00, 0x00, 0x00
        /*0020*/ 	.byte	0x00, 0x00, 0x00, 0x00


//--------------------- .nv.info._ZN7cutlass13device_kernelINS_4gemm6kernel13GemmUniversalIN4cute5tupleIJiiiiEEENS1_10collective13CollectiveMmaINS1_37MainloopSm90TmaGmmaWarpSpecializedFP8ILi4ENS5_IJNS4_1CILi2EEESB_NSA_ILi1EEEEEENS1_35KernelTmaWarpSpecializedCooperativeEEENS5_IJNSA_ILi128EEENSA_ILi64EEENSA_ILi32EEEEEENS_12float_e5m2_tENS5_IJlSC_lEEESK_SL_NS4_8TiledMMAINS4_8MMA_AtomIJNS4_4SM904GMMA30MMA_64x64x32_F32E5M2E5M2_SS_TNILNSP_7ScaleInE1ELSR_1EEEEEENS4_6LayoutINS5_IJSB_SC_SC_EEENS5_IJSC_NSA_ILi0EEESW_EEEEENS5_IJNS4_10UnderscoreESZ_SZ_EEEEENS4_23SM90_TMA_LOAD_MULTICASTENS4_14ComposedLayoutINS4_7SwizzleILi1ELi4ELi3EEENS4_18smem_ptr_flag_bitsILi8EEENSU_INS5_IJNSA_ILi8EEESI_EEENS5_IJSI_SC_EEEEEEEvNS4_8identityES12_S1C_vS1D_EENS_8epilogue10collective6detail29Sm90TmaWarpSpecializedAdapterINS1G_15DefaultEpilogueISK_SL_SL_NS1F_6thread17LinearCombinationISK_Li1EffLNS1K_9ScaleType4KindE0ELNS_15FloatRoundStyleE2ESK_EENS1_15EpilogueDefaultEEEEEvvEEEEvNT_6ParamsE --------------------------
	.section	.nv.info._ZN7cutlass13device_kernelINS_4gemm6kernel13GemmUniversalIN4cute5tupleIJiiiiEEENS1_10collective13CollectiveMmaINS1_37MainloopSm90TmaGmmaWarpSpecializedFP8ILi4ENS5_IJNS4_1CILi2EEESB_NSA_ILi1EEEEEENS1_35KernelTmaWarpSpecializedCooperativeEEENS5_IJNSA_ILi128EEENSA_ILi64EEENSA_ILi32EEEEEENS_12float_e5m2_tENS5_IJlSC_lEEESK_SL_NS4_8TiledMMAINS4_8MMA_AtomIJNS4_4SM904GMMA30MMA_64x64x32_F32E5M2E5M2_SS_TNILNSP_7ScaleInE1ELSR_1EEEEEENS4_6LayoutINS5_IJSB_SC_SC_EEENS5_IJSC_NSA_ILi0EEESW_EEEEENS5_IJNS4_10UnderscoreESZ_SZ_EEEEENS4_23SM90_TMA_LOAD_MULTICASTENS4_14ComposedLayoutINS4_7SwizzleILi1ELi4ELi3EEENS4_18smem_ptr_flag_bitsILi8EEENSU_INS5_IJNSA_ILi8EEESI_EEENS5_IJSI_SC_EEEEEEEvNS4_8identityES12_S1C_vS1D_EENS_8epilogue10collective6detail29Sm90TmaWarpSpecializedAdapterINS1G_15DefaultEpilogueISK_SL_SL_NS1F_6thread17LinearCombinationISK_Li1EffLNS1K_9ScaleType4KindE0ELNS_15FloatRoundStyleE2ESK_EENS1_15EpilogueDefaultEEEEEvvEEEEvNT_6ParamsE,"",@"SHT_CUDA_INFO"
	.sectionflags	@""
	.align	4


	//----- nvinfo : EIATTR_CUDA_API_VERSION
	.align		4
        /*0000*/ 	.byte	0x04, 0x37
        /*0002*/ 	.short	(.L_18 - .L_17)
.L_17:
        /*0004*/ 	.word	0x00000082


	//----- nvinfo : EIATTR_KPARAM_INFO
	.align		4
.L_18:
        /*0008*/ 	.byte	0x04, 0x17
        /*000a*/ 	.short	(.L_20 - .L_19)
.L_19:
        /*000c*/ 	.word	0x00000000
        /*0010*/ 	.short	0x0000
        /*0012*/ 	.short	0x0070
        /*0014*/ 	.byte	0x00, 0xf0, 0x01, 0x10


	//----- nvinfo : EIATTR_SPARSE_MMA_MASK
	.align		4
.L_20:
        /*0018*/ 	.byte	0x03, 0x50
        /*001a*/ 	.short	0x0000


	//----- nvinfo : EIATTR_MAXREG_COUNT
	.align		4
        /*001c*/ 	.byte	0x03, 0x1b
        /*001e*/ 	.short	0x00a8


	//----- nvinfo : EIATTR_NUM_BARRIERS
	.align		4
        /*0020*/ 	.byte	0x02, 0x4c
        /*0022*/ 	.byte	0x01
	.zero		1


	//----- nvinfo : EIATTR_MERCURY_ISA_VERSION
	.align		4
        /*0024*/ 	.byte	0x03, 0x5f
        /*0026*/ 	.short	0x0101


	//----- nvinfo : EIATTR_INT_WARP_WIDE_INSTR_OFFSETS
	.align		4
        /*0028*/ 	.byte	0x04, 0x31
        /*002a*/ 	.short	(.L_22 - .L_21)


	//   ....[0]....
.L_21:
        /*002c*/ 	.word	0x00000470


	//   ....[1]....
        /*0030*/ 	.word	0x000005a0


	//   ....[2]....
        /*0034*/ 	.word	0x00000680


	//   ....[3]....
        /*0038*/ 	.word	0x000023f0


	//----- nvinfo : EIATTR_COOP_GROUP_MASK_REGIDS
	.align		4
.L_22:
        /*003c*/ 	.byte	0x04, 0x29
        /*003e*/ 	.short	(.L_24 - .L_23)


	//   ....[0]....
.L_23:
        /*0040*/ 	.word	0xffffffff


	//   ....[1]....
        /*0044*/ 	.word	0xffffffff


	//   ....[2]....
        /*0048*/ 	.word	0xffffffff


	//   ....[3]....
        /*004c*/ 	.word	0xffffffff


	//   ....[4]....
        /*0050*/ 	.word	0xffffffff


	//   ....[5]....
        /*0054*/ 	.word	0xffffffff


	//----- nvinfo : EIATTR_COOP_GROUP_INSTR_OFFSETS
	.align		4
.L_24:
        /*0058*/ 	.byte	0x04, 0x28
        /*005a*/ 	.short	(.L_26 - .L_25)


	//   ....[0]....
.L_25:
        /*005c*/ 	.word	0x00000060


	//   ....[1]....
        /*0060*/ 	.word	0x00000070


	//   ....[2]....
        /*0064*/ 	.word	0x00000130


	//   ....[3]....
        /*0068*/ 	.word	0x000002d0


	//   ....[4]....
        /*006c*/ 	.word	0x000007f0


	//   ....[5]....
        /*0070*/ 	.word	0x00001270


	//----- nvinfo : EIATTR_REG_RECONFIG
	.align		4
.L_26:
        /*0074*/ 	.byte	0x01, 0x54
	.zero		2


	//----- nvinfo : EIATTR_MBARRIER_INSTR_OFFSETS
	.align		4
        /*0078*/ 	.byte	0x04, 0x39
        /*007a*/ 	.short	(.L_28 - .L_27)


	//   ....[0]....
.L_27:
        /*007c*/ 	.word	0x00000230
        /*0080*/ 	.word	0x000000ff
        /*0084*/ 	.word	0x00000000
        /*0088*/ 	.short	0x0100
        /*008a*/ 	.byte	0x08
	.zero		1


	//   ....[1]....
        /*008c*/ 	.word	0x00000240
        /*0090*/ 	.word	0x000000ff
        /*0094*/ 	.word	0x00000020
        /*0098*/ 	.short	0x0100
        /*009a*/ 	.byte	0x08
	.zero		1


	//   ....[2]....
        /*009c*/ 	.word	0x00000250
        /*00a0*/ 	.word	0x000000ff
        /*00a4*/ 	.word	0x00000008
        /*00a8*/ 	.short	0x0100
        /*00aa*/ 	.byte	0x08
	.zero		1


	//   ....[3]....
        /*00ac*/ 	.word	0x00000260
        /*00b0*/ 	.word	0x000000ff
        /*00b4*/ 	.word	0x00000028
        /*00b8*/ 	.short	0x0100
        /*00ba*/ 	.byte	0x08
	.zero		1


	//   ....[4]....
        /*00bc*/ 	.word	0x00000270
        /*00c0*/ 	.word	0x000000ff
        /*00c4*/ 	.word	0x00000010
        /*00c8*/ 	.short	0x0100
        /*00ca*/ 	.byte	0x08
	.zero		1


	//   ....[5]....
        /*00cc*/ 	.word	0x00000280
        /*00d0*/ 	.word	0x000000ff
        /*00d4*/ 	.word	0x00000030
        /*00d8*/ 	.short	0x0100
        /*00da*/ 	.byte	0x08
	.zero		1


	//   ....[6]....
        /*00dc*/ 	.word	0x00000290
        /*00e0*/ 	.word	0x000000ff
        /*00e4*/ 	.word	0x00000018
        /*00e8*/ 	.short	0x0100
        /*00ea*/ 	.byte	0x08
	.zero		1


	//   ....[7]....
        /*00ec*/ 	.word	0x000002a0
        /*00f0*/ 	.word	0x000000ff
        /*00f4*/ 	.word	0x00000038
        /*00f8*/ 	.short	0x0100
        /*00fa*/ 	.byte	0x08
	.zero		1


	//   ....[8]....
        /*00fc*/ 	.word	0x00000700
        /*0100*/ 	.word	0x000000ff
        /*0104*/ 	.word	0x00000050
        /*0108*/ 	.short	0x0100
        /*010a*/ 	.byte	0x06
	.zero		1


	//   ....[9]....
        /*010c*/ 	.word	0x00000790
        /*0110*/ 	.word	0x000000ff
        /*0114*/ 	.word	0x00000058
        /*0118*/ 	.short	0x0100
        /*011a*/ 	.byte	0x06
	.zero		1


	//   ....[10]....
        /*011c*/ 	.word	0x000015b0
        /*0120*/ 	.word	0x000000ff
        /*0124*/ 	.word	0x00000000
        /*0128*/ 	.short	0x010a
        /*012a*/ 	.byte	0x06
	.zero		1


	//   ....[11]....
        /*012c*/ 	.word	0x000015f0
        /*0130*/ 	.word	0x000000ff
        /*0134*/ 	.word	0x00000000
        /*0138*/ 	.short	0x010a
        /*013a*/ 	.byte	0x06
	.zero		1


	//   ....[12]....
        /*013c*/ 	.word	0x00001be0
        /*0140*/ 	.word	0x000000ff
        /*0144*/ 	.word	0x00000000
        /*0148*/ 	.short	0x010a
        /*014a*/ 	.byte	0x0c
	.zero		1


	//   ....[13]....
        /*014c*/ 	.word	0x00001c20
        /*0150*/ 	.word	0x000000ff
        /*0154*/ 	.word	0x00000000
        /*0158*/ 	.short	0x010a
        /*015a*/ 	.byte	0x0c
	.zero		1


	//   ....[14]....
        /*015c*/ 	.word	0x00002000
        /*0160*/ 	.word	0x0000000a
        /*0164*/ 	.word	0x00000000
        /*0168*/ 	.short	0x0101
        /*016a*/ 	.byte	0x3f
	.zero		1


	//   ....[15]....
        /*016c*/ 	.word	0x00002470
        /*0170*/ 	.word	0x00000008
        /*0174*/ 	.word	0x00000000
        /*0178*/ 	.short	0x0101
        /*017a*/ 	.byte	0x3f
	.zero		1


	//   ....[16]....
        /*017c*/ 	.word	0x00005e20
        /*0180*/ 	.word	0x00000013
        /*0184*/ 	.word	0x00000020
        /*0188*/ 	.short	0x010a
        /*018a*/ 	.byte	0x3f
	.zero		1


	//   ....[17]....
        /*018c*/ 	.word	0x000061f0
        /*0190*/ 	.word	0x00000006
        /*0194*/ 	.word	0x00000058
        /*0198*/ 	.short	0x0101
        /*019a*/ 	.byte	0x3f
	.zero		1


	//   ....[18]....
        /*019c*/ 	.word	0x000068f0
        /*01a0*/ 	.word	0x00000005
        /*01a4*/ 	.word	0x00000000
        /*01a8*/ 	.short	0x010a
        /*01aa*/ 	.byte	0x3f
	.zero		1


	//   ....[19]....
        /*01ac*/ 	.word	0x00006970
        /*01b0*/ 	.word	0x00000007
        /*01b4*/ 	.word	0x00000000
        /*01b8*/ 	.short	0x010a
        /*01ba*/ 	.byte	0x3f
	.zero		1


	//   ....[20]....
        /*01bc*/ 	.word	0x00006a00
        /*01c0*/ 	.word	0x00000006
        /*01c4*/ 	.word	0x00000000
        /*01c8*/ 	.short	0x010a
        /*01ca*/ 	.byte	0x3f
	.zero		1


	//   ....[21]....
        /*01cc*/ 	.word	0x00006a90
        /*01d0*/ 	.word	0x00000003
        /*01d4*/ 	.word	0x00000000
        /*01d8*/ 	.short	0x010a
        /*01da*/ 	.byte	0x3f
	.zero		1


	//   ....[22]....
        /*01dc*/ 	.word	0x00006b00
        /*01e0*/ 	.word	0x00000009
        /*01e4*/ 	.word	0x00000000
        /*01e8*/ 	.short	0x010a
        /*01ea*/ 	.byte	0x3f
	.zero		1


	//   ....[23]....
        /*01ec*/ 	.word	0x00006b60
        /*01f0*/ 	.word	0x0000000b
        /*01f4*/ 	.word	0x00000000
        /*01f8*/ 	.short	0x010a
        /*01fa*/ 	.byte	0x3f
	.zero		1


	//   ....[24]....
        /*01fc*/ 	.word	0x00006c30
        /*0200*/ 	.word	0x00000013
        /*0204*/ 	.word	0x00000020
        /*0208*/ 	.short	0x010a
        /*020a*/ 	.byte	0x3f
	.zero		1


	//   ....[25]....
        /*020c*/ 	.word	0x00006d00
        /*0210*/ 	.word	0x00000005
        /*0214*/ 	.word	0x00000000
        /*0218*/ 	.short	0x010a
        /*021a*/ 	.byte	0x3f
	.zero		1


	//   ....[26]....
        /*021c*/ 	.word	0x00006d50
        /*0220*/ 	.word	0x00000007
        /*0224*/ 	.word	0x00000000
        /*0228*/ 	.short	0x010a
        /*022a*/ 	.byte	0x3f
	.zero		1


	//   ....[27]....
        /*022c*/ 	.word	0x00006da0
        /*0230*/ 	.word	0x00000006
        /*0234*/ 	.word	0x00000000
        /*0238*/ 	.short	0x010a
        /*023a*/ 	.byte	0x3f
	.zero		1


	//----- nvinfo : EIATTR_NUM_MBARRIERS
	.align		4
.L_28:
        /*023c*/ 	.byte	0x03, 0x38
        /*023e*/ 	.short	0x000a


	//----- nvinfo : EIATTR_EXIT_INSTR_OFFSETS
	.align		4
        /*0240*/ 	.byte	0x04, 0x1c
        /*0242*/ 	.short	(.L_30 - .L_29)


	//   ....[0]....
.L_29:
        /*0244*/ 	.word	0x00000950


	//   ....[1]....
        /*0248*/ 	.word	0x00001140


	//   ....[2]....
        /*024c*/ 	.word	0x00005460


	//   ....[3]....
        /*0250*/ 	.word	0x000059c0


	//   ....[4]....
        /*0254*/ 	.word	0x00006ae0


	//----- nvinfo : EIATTR_MAX_THREADS
	.align		4
.L_30:
        /*0258*/ 	.byte	0x04, 0x05
        /*025a*/ 	.short	(.L_32 - .L_31)
.L_31:
        /*025c*/ 	.word	0x00000180
        /*0260*/ 	.word	0x00000001
        /*0264*/ 	.word	0x00000001


	//----- nvinfo : EIATTR_CRS_STACK_SIZE
	.align		4
.L_32:
        /*0268*/ 	.byte	0x04, 0x1e
        /*026a*/ 	.short	(.L_34 - .L_33)
.L_33:
        /*026c*/ 	.word	0x00000000


	//----- nvinfo : EIATTR_CBANK_PARAM_SIZE
	.align		4
.L_34:
        /*0270*/ 	.byte	0x03, 0x19
        /*0272*/ 	.short	0x0470


	//----- nvinfo : EIATTR_PARAM_CBANK
	.align		4
        /*0274*/ 	.byte	0x04, 0x0a
        /*0276*/ 	.short	(.L_36 - .L_35)
	.align		4
.L_35:
        /*0278*/ 	.word	index@(.nv.constant0._ZN7cutlass13device_kernelINS_4gemm6kernel13GemmUniversalIN4cute5tupleIJiiiiEEENS1_10collective13CollectiveMmaINS1_37MainloopSm90TmaGmmaWarpSpecializedFP8ILi4ENS5_IJNS4_1CILi2EEESB_NSA_ILi1EEEEEENS1_35KernelTmaWarpSpecializedCooperativeEEENS5_IJNSA_ILi128EEENSA_ILi64EEENSA_ILi32EEEEEENS_12float_e5m2_tENS5_IJlSC_lEEESK_SL_NS4_8TiledMMAINS4_8MMA_AtomIJNS4_4SM904GMMA30MMA_64x64x32_F32E5M2E5M2_SS_TNILNSP_7ScaleInE1ELSR_1EEEEEENS4_6LayoutINS5_IJSB_SC_SC_EEENS5_IJSC_NSA_ILi0EEESW_EEEEENS5_IJNS4_10UnderscoreESZ_SZ_EEEEENS4_23SM90_TMA_LOAD_MULTICASTENS4_14ComposedLayoutINS4_7SwizzleILi1ELi4ELi3EEENS4_18smem_ptr_flag_bitsILi8EEENSU_INS5_IJNSA_ILi8EEESI_EEENS5_IJSI_SC_EEEEEEEvNS4_8identityES12_S1C_vS1D_EENS_8epilogue10collective6detail29Sm90TmaWarpSpecializedAdapterINS1G_15DefaultEpilogueISK_SL_SL_NS1F_6thread17LinearCombinationISK_Li1EffLNS1K_9ScaleType4KindE0ELNS_15FloatRoundStyleE2ESK_EENS1_15EpilogueDefaultEEEEEvvEEEEvNT_6ParamsE)
        /*027c*/ 	.short	0x0210
        /*027e*/ 	.short	0x0470


	//----- nvinfo : EIATTR_SW_WAR
	.align		4
.L_36:
        /*0280*/ 	.byte	0x04, 0x36
        /*0282*/ 	.short	(.L_38 - .L_37)
.L_37:
        /*0284*/ 	.word	0x00000008
.L_38:


//--------------------- .nv.callgraph             --------------------------
	.section	.nv.callgraph,"",@"SHT_CUDA_CALLGRAPH"
	.align	4
	.sectionentsize	8
	.align		4
        /*0000*/ 	.word	0x00000000
	.align		4
        /*0004*/ 	.word	0xffffffff
	.align		4
        /*0008*/ 	.word	0x00000000
	.align		4
        /*000c*/ 	.word	0xfffffffe
	.align		4
        /*0010*/ 	.word	0x00000000
	.align		4
        /*0014*/ 	.word	0xfffffffd
	.align		4
        /*0018*/ 	.word	0x00000000
	.align		4
        /*001c*/ 	.word	0xfffffffc


//--------------------- .nv.constant4             --------------------------
	.section	.nv.constant4,"a",@progbits
	.align	8
	.align		8
.nv.constant4:
        /*0000*/ 	.dword	_ZN39_INTERNAL_7eb690e6_4_k_cu_ce1c8176_52454cuda3std3__45__cpo5beginE
	.align		8
        /*0008*/ 	.dword	_ZN39_INTERNAL_7eb690e6_4_k_cu_ce1c8176_52454cuda3std3__45__cpo3endE
	.align		8
        /*0010*/ 	.dword	_ZN39_INTERNAL_7eb690e6_4_k_cu_ce1c8176_52454cuda3std3__45__cpo6cbeginE
	.align		8
        /*0018*/ 	.dword	_ZN39_INTERNAL_7eb690e6_4_k_cu_ce1c8176_52454cuda3std3__45__cpo4cendE
	.align		8
        /*0020*/ 	.dword	_ZN39_INTERNAL_7eb690e6_4_k_cu_ce1c8176_52454cuda3std3__441_GLOBAL__N__7eb690e6_4_k_cu_ce1c8176_52456ignoreE
	.align		8
        /*0028*/ 	.dword	_ZN39_INTERNAL_7eb690e6_4_k_cu_ce1c8176_52454cuda3std3__419piecewise_constructE
	.align		8
        /*0030*/ 	.dword	_ZN39_INTERNAL_7eb690e6_4_k_cu_ce1c8176_52454cuda3std3__48in_placeE
	.align		8
        /*0038*/ 	.dword	_ZN39_INTERNAL_7eb690e6_4_k_cu_ce1c8176_52454cuda3std6ranges3__45__cpo4swapE
	.align		8
        /*0040*/ 	.dword	_ZN39_INTERNAL_7eb690e6_4_k_cu_ce1c8176_52454cuda3std6ranges3__45__cpo9iter_moveE
	.align		8
        /*0048*/ 	.dword	_ZN39_INTERNAL_7eb690e6_4_k_cu_ce1c8176_52454cute7productE
	.align		8
        /*0050*/ 	.dword	_ZN39_INTERNAL_7eb690e6_4_k_cu_ce1c8176_52454cute1_E


//--------------------- .text._ZN7cutlass13device_kernelINS_4gemm6kernel13GemmUniversalIN4cute5tupleIJiiiiEEENS1_10collective13CollectiveMmaINS1_37MainloopSm90TmaGmmaWarpSpecializedFP8ILi4ENS5_IJNS4_1CILi2EEESB_NSA_ILi1EEEEEENS1_35KernelTmaWarpSpecializedCooperativeEEENS5_IJNSA_ILi128EEENSA_ILi64EEENSA_ILi32EEEEEENS_12float_e5m2_tENS5_IJlSC_lEEESK_SL_NS4_8TiledMMAINS4_8MMA_AtomIJNS4_4SM904GMMA30MMA_64x64x32_F32E5M2E5M2_SS_TNILNSP_7ScaleInE1ELSR_1EEEEEENS4_6LayoutINS5_IJSB_SC_SC_EEENS5_IJSC_NSA_ILi0EEESW_EEEEENS5_IJNS4_10UnderscoreESZ_SZ_EEEEENS4_23SM90_TMA_LOAD_MULTICASTENS4_14ComposedLayoutINS4_7SwizzleILi1ELi4ELi3EEENS4_18smem_ptr_flag_bitsILi8EEENSU_INS5_IJNSA_ILi8EEESI_EEENS5_IJSI_SC_EEEEEEEvNS4_8identityES12_S1C_vS1D_EENS_8epilogue10collective6detail29Sm90TmaWarpSpecializedAdapterINS1G_15DefaultEpilogueISK_SL_SL_NS1F_6thread17LinearCombinationISK_Li1EffLNS1K_9ScaleType4KindE0ELNS_15FloatRoundStyleE2ESK_EENS1_15EpilogueDefaultEEEEEvvEEEEvNT_6ParamsE --------------------------
	.section	.text._ZN7cutlass13device_kernelINS_4gemm6kernel13GemmUniversalIN4cute5tupleIJiiiiEEENS1_10collective13CollectiveMmaINS1_37MainloopSm90TmaGmmaWarpSpecializedFP8ILi4ENS5_IJNS4_1CILi2EEESB_NSA_ILi1EEEEEENS1_35KernelTmaWarpSpecializedCooperativeEEENS5_IJNSA_ILi128EEENSA_ILi64EEENSA_ILi32EEEEEENS_12float_e5m2_tENS5_IJlSC_lEEESK_SL_NS4_8TiledMMAINS4_8MMA_AtomIJNS4_4SM904GMMA30MMA_64x64x32_F32E5M2E5M2_SS_TNILNSP_7ScaleInE1ELSR_1EEEEEENS4_6LayoutINS5_IJSB_SC_SC_EEENS5_IJSC_NSA_ILi0EEESW_EEEEENS5_IJNS4_10UnderscoreESZ_SZ_EEEEENS4_23SM90_TMA_LOAD_MULTICASTENS4_14ComposedLayoutINS4_7SwizzleILi1ELi4ELi3EEENS4_18smem_ptr_flag_bitsILi8EEENSU_INS5_IJNSA_ILi8EEESI_EEENS5_IJSI_SC_EEEEEEEvNS4_8identityES12_S1C_vS1D_EENS_8epilogue10collective6detail29Sm90TmaWarpSpecializedAdapterINS1G_15DefaultEpilogueISK_SL_SL_NS1F_6thread17LinearCombinationISK_Li1EffLNS1K_9ScaleType4KindE0ELNS_15FloatRoundStyleE2ESK_EENS1_15EpilogueDefaultEEEEEvvEEEEvNT_6ParamsE,"ax",@progbits
	.align	128
.text._ZN7cutlass13device_kernelINS_4gemm6kernel13GemmUniversalIN4cute5tupleIJiiiiEEENS1_10collective13CollectiveMmaINS1_37MainloopSm90TmaGmmaWarpSpecializedFP8ILi4ENS5_IJNS4_1CILi2EEESB_NSA_ILi1EEEEEENS1_35KernelTmaWarpSpecializedCooperativeEEENS5_IJNSA_ILi128EEENSA_ILi64EEENSA_ILi32EEEEEENS_12float_e5m2_tENS5_IJlSC_lEEESK_SL_NS4_8TiledMMAINS4_8MMA_AtomIJNS4_4SM904GMMA30MMA_64x64x32_F32E5M2E5M2_SS_TNILNSP_7ScaleInE1ELSR_1EEEEEENS4_6LayoutINS5_IJSB_SC_SC_EEENS5_IJSC_NSA_ILi0EEESW_EEEEENS5_IJNS4_10UnderscoreESZ_SZ_EEEEENS4_23SM90_TMA_LOAD_MULTICASTENS4_14ComposedLayoutINS4_7SwizzleILi1ELi4ELi3EEENS4_18smem_ptr_flag_bitsILi8EEENSU_INS5_IJNSA_ILi8EEESI_EEENS5_IJSI_SC_EEEEEEEvNS4_8identityES12_S1C_vS1D_EENS_8epilogue10collective6detail29Sm90TmaWarpSpecializedAdapterINS1G_15DefaultEpilogueISK_SL_SL_NS1F_6thread17LinearCombinationISK_Li1EffLNS1K_9ScaleType4KindE0ELNS_15FloatRoundStyleE2ESK_EENS1_15EpilogueDefaultEEEEEvvEEEEvNT_6ParamsE:
        .type           _ZN7cutlass13device_kernelINS_4gemm6kernel13GemmUniversalIN4cute5tupleIJiiiiEEENS1_10collective13CollectiveMmaINS1_37MainloopSm90TmaGmmaWarpSpecializedFP8ILi4ENS5_IJNS4_1CILi2EEESB_NSA_ILi1EEEEEENS1_35KernelTmaWarpSpecializedCooperativeEEENS5_IJNSA_ILi128EEENSA_ILi64EEENSA_ILi32EEEEEENS_12float_e5m2_tENS5_IJlSC_lEEESK_SL_NS4_8TiledMMAINS4_8MMA_AtomIJNS4_4SM904GMMA30MMA_64x64x32_F32E5M2E5M2_SS_TNILNSP_7ScaleInE1ELSR_1EEEEEENS4_6LayoutINS5_IJSB_SC_SC_EEENS5_IJSC_NSA_ILi0EEESW_EEEEENS5_IJNS4_10UnderscoreESZ_SZ_EEEEENS4_23SM90_TMA_LOAD_MULTICASTENS4_14ComposedLayoutINS4_7SwizzleILi1ELi4ELi3EEENS4_18smem_ptr_flag_bitsILi8EEENSU_INS5_IJNSA_ILi8EEESI_EEENS5_IJSI_SC_EEEEEEEvNS4_8identityES12_S1C_vS1D_EENS_8epilogue10collective6detail29Sm90TmaWarpSpecializedAdapterINS1G_15DefaultEpilogueISK_SL_SL_NS1F_6thread17LinearCombinationISK_Li1EffLNS1K_9ScaleType4KindE0ELNS_15FloatRoundStyleE2ESK_EENS1_15EpilogueDefaultEEEEEvvEEEEvNT_6ParamsE,@function
        .size           _ZN7cutlass13device_kernelINS_4gemm6kernel13GemmUniversalIN4cute5tupleIJiiiiEEENS1_10collective13CollectiveMmaINS1_37MainloopSm90TmaGmmaWarpSpecializedFP8ILi4ENS5_IJNS4_1CILi2EEESB_NSA_ILi1EEEEEENS1_35KernelTmaWarpSpecializedCooperativeEEENS5_IJNSA_ILi128EEENSA_ILi64EEENSA_ILi32EEEEEENS_12float_e5m2_tENS5_IJlSC_lEEESK_SL_NS4_8TiledMMAINS4_8MMA_AtomIJNS4_4SM904GMMA30MMA_64x64x32_F32E5M2E5M2_SS_TNILNSP_7ScaleInE1ELSR_1EEEEEENS4_6LayoutINS5_IJSB_SC_SC_EEENS5_IJSC_NSA_ILi0EEESW_EEEEENS5_IJNS4_10UnderscoreESZ_SZ_EEEEENS4_23SM90_TMA_LOAD_MULTICASTENS4_14ComposedLayoutINS4_7SwizzleILi1ELi4ELi3EEENS4_18smem_ptr_flag_bitsILi8EEENSU_INS5_IJNSA_ILi8EEESI_EEENS5_IJSI_SC_EEEEEEEvNS4_8identityES12_S1C_vS1D_EENS_8epilogue10collective6detail29Sm90TmaWarpSpecializedAdapterINS1G_15DefaultEpilogueISK_SL_SL_NS1F_6thread17LinearCombinationISK_Li1EffLNS1K_9ScaleType4KindE0ELNS_15FloatRoundStyleE2ESK_EENS1_15EpilogueDefaultEEEEEvvEEEEvNT_6ParamsE,(.L_x_140 - _ZN7cutlass13device_kernelINS_4gemm6kernel13GemmUniversalIN4cute5tupleIJiiiiEEENS1_10collective13CollectiveMmaINS1_37MainloopSm90TmaGmmaWarpSpecializedFP8ILi4ENS5_IJNS4_1CILi2EEESB_NSA_ILi1EEEEEENS1_35KernelTmaWarpSpecializedCooperativeEEENS5_IJNSA_ILi128EEENSA_ILi64EEENSA_ILi32EEEEEENS_12float_e5m2_tENS5_IJlSC_lEEESK_SL_NS4_8TiledMMAINS4_8MMA_AtomIJNS4_4SM904GMMA30MMA_64x64x32_F32E5M2E5M2_SS_TNILNSP_7ScaleInE1ELSR_1EEEEEENS4_6LayoutINS5_IJSB_SC_SC_EEENS5_IJSC_NSA_ILi0EEESW_EEEEENS5_IJNS4_10UnderscoreESZ_SZ_EEEEENS4_23SM90_TMA_LOAD_MULTICASTENS4_14ComposedLayoutINS4_7SwizzleILi1ELi4ELi3EEENS4_18smem_ptr_flag_bitsILi8EEENSU_INS5_IJNSA_ILi8EEESI_EEENS5_IJSI_SC_EEEEEEEvNS4_8identityES12_S1C_vS1D_EENS_8epilogue10collective6detail29Sm90TmaWarpSpecializedAdapterINS1G_15DefaultEpilogueISK_SL_SL_NS1F_6thread17LinearCombinationISK_Li1EffLNS1K_9ScaleType4KindE0ELNS_15FloatRoundStyleE2ESK_EENS1_15EpilogueDefaultEEEEEvvEEEEvNT_6ParamsE)
        .other          _ZN7cutlass13device_kernelINS_4gemm6kernel13GemmUniversalIN4cute5tupleIJiiiiEEENS1_10collective13CollectiveMmaINS1_37MainloopSm90TmaGmmaWarpSpecializedFP8ILi4ENS5_IJNS4_1CILi2EEESB_NSA_ILi1EEEEEENS1_35KernelTmaWarpSpecializedCooperativeEEENS5_IJNSA_ILi128EEENSA_ILi64EEENSA_ILi32EEEEEENS_12float_e5m2_tENS5_IJlSC_lEEESK_SL_NS4_8TiledMMAINS4_8MMA_AtomIJNS4_4SM904GMMA30MMA_64x64x32_F32E5M2E5M2_SS_TNILNSP_7ScaleInE1ELSR_1EEEEEENS4_6LayoutINS5_IJSB_SC_SC_EEENS5_IJSC_NSA_ILi0EEESW_EEEEENS5_IJNS4_10UnderscoreESZ_SZ_EEEEENS4_23SM90_TMA_LOAD_MULTICASTENS4_14ComposedLayoutINS4_7SwizzleILi1ELi4ELi3EEENS4_18smem_ptr_flag_bitsILi8EEENSU_INS5_IJNSA_ILi8EEESI_EEENS5_IJSI_SC_EEEEEEEvNS4_8identityES12_S1C_vS1D_EENS_8epilogue10collective6detail29Sm90TmaWarpSpecializedAdapterINS1G_15DefaultEpilogueISK_SL_SL_NS1F_6thread17LinearCombinationISK_Li1EffLNS1K_9ScaleType4KindE0ELNS_15FloatRoundStyleE2ESK_EENS1_15EpilogueDefaultEEEEEvvEEEEvNT_6ParamsE,@"STO_CUDA_ENTRY STV_DEFAULT"
_ZN7cutlass13device_kernelINS_4gemm6kernel13GemmUniversalIN4cute5tupleIJiiiiEEENS1_10collective13CollectiveMmaINS1_37MainloopSm90TmaGmmaWarpSpecializedFP8ILi4ENS5_IJNS4_1CILi2EEESB_NSA_ILi1EEEEEENS1_35KernelTmaWarpSpecializedCooperativeEEENS5_IJNSA_ILi128EEENSA_ILi64EEENSA_ILi32EEEEEENS_12float_e5m2_tENS5_IJlSC_lEEESK_SL_NS4_8TiledMMAINS4_8MMA_AtomIJNS4_4SM904GMMA30MMA_64x64x32_F32E5M2E5M2_SS_TNILNSP_7ScaleInE1ELSR_1EEEEEENS4_6LayoutINS5_IJSB_SC_SC_EEENS5_IJSC_NSA_ILi0EEESW_EEEEENS5_IJNS4_10UnderscoreESZ_SZ_EEEEENS4_23SM90_TMA_LOAD_MULTICASTENS4_14ComposedLayoutINS4_7SwizzleILi1ELi4ELi3EEENS4_18smem_ptr_flag_bitsILi8EEENSU_INS5_IJNSA_ILi8EEESI_EEENS5_IJSI_SC_EEEEEEEvNS4_8identityES12_S1C_vS1D_EENS_8epilogue10collective6detail29Sm90TmaWarpSpecializedAdapterINS1G_15DefaultEpilogueISK_SL_SL_NS1F_6thread17LinearCombinationISK_Li1EffLNS1K_9ScaleType4KindE0ELNS_15FloatRoundStyleE2ESK_EENS1_15EpilogueDefaultEEEEEvvEEEEvNT_6ParamsE:
[----:B------:R-:W-:Y:S01]  /*0000*/  LDC R1, c[0x0][0x28] ;  /* 0x00000a00ff017b82 */ /* 0x000fe20000000800 */
[----:B------:R-:W0:Y:S01]  /*0010*/  S2R R0, SR_TID.X ;  /* 0x0000000000007919 */ /* 0x000e220000002100 */
[----:B------:R-:W-:Y:S01]  /*0020*/  ELECT P0, URZ, PT ;  /* 0x00000000003f782f */ /* 0x000fe20003800000 */
[----:B------:R-:W-:Y:S01]  /*0030*/  BSSY B0, `(.L_x_0) ;  /* 0x000000f000007945 */ /* 0x000fe20003800000 */
[--C-:B0-----:R-:W-:Y:S02]  /*0040*/  SHF.R.U32.HI R2, RZ, 0x5, R0.reuse ;  /* 0x00000005ff027819 */ /* 0x101fe40000011600 */
[----:B------:R-:W-:-:S03]  /*0050*/  SHF.R.U32.HI R3, RZ, 0x7, R0 ;  /* 0x00000007ff037819 */ /* 0x000fc60000011600 */
[----:B------:R-:W0:Y:S04]  /*0060*/  SHFL.IDX PT, R7, R2, RZ, 0x1f ;  /* 0x00001fff02077589 */ /* 0x000e2800000e0000 */
[----:B------:R1:W2:Y:S01]  /*0070*/  SHFL.IDX PT, R4, R3, RZ, 0x1f ;  /* 0x00001fff03047589 */ /* 0x0002a200000e0000 */
[----:B0-----:R-:W-:-:S13]  /*0080*/  ISETP.NE.OR P0, PT, R7, RZ, !P0 ;  /* 0x000000ff0700720c */ /* 0x001fda0004705670 */
[----:B-12---:R-:W-:Y:S05]  /*0090*/  @P0 BRA `(.L_x_1) ;  /* 0x0000000000200947 */ /* 0x006fea0003800000 */
[----:B------:R-:W-:Y:S02]  /*00a0*/  ULDC.64 UR4, c[0x0][0x198] ;  /* 0x0000660000047ab9 */ /* 0x000fe40000000a00 */
[----:B------:R-:W-:Y:S02]  /*00b0*/  UIADD3 UR6, UP0, UR4, 0xf0, URZ ;  /* 0x000000f004067890 */ /* 0x000fe4000ff1e03f */
[----:B------:R-:W-:Y:S02]  /*00c0*/  UIADD3 UR4, UP1, UR4, 0x1f0, URZ ;  /* 0x000001f004047890 */ /* 0x000fe4000ff3e03f */
[----:B------:R-:W-:Y:S02]  /*00d0*/  UIADD3.X UR7, URZ, UR5, URZ, UP0, !UPT ;  /* 0x000000053f077290 */ /* 0x000fe400087fe43f */
[----:B------:R-:W-:-:S07]  /*00e0*/  UIADD3.X UR5, URZ, UR5, URZ, UP1, !UPT ;  /* 0x000000053f057290 */ /* 0x000fce0008ffe43f */
[----:B------:R0:W-:Y:S02]  /*00f0*/  UTMACCTL.PF [UR6] ;  /* 0x00000000060079b9 */ /* 0x0001e40008040000 */
[----:B------:R0:W-:Y:S02]  /*0100*/  UTMACCTL.PF [UR4] ;  /* 0x00000000040079b9 */ /* 0x0001e40008040000 */
[----:B0-----:R-:W-:Y:S01]  /*0110*/  NOP ;  /* 0x0000000000007918 */ /* 0x001fe20000000000 */
.L_x_1:
[----:B------:R-:W-:Y:S05]  /*0120*/  BSYNC B0 ;  /* 0x0000000000007941 */ /* 0x000fea0003800000 */
.L_x_0:
[----:B------:R-:W0:Y:S02]  /*0130*/  SHFL.IDX PT, R3, R2, RZ, 0x1f ;  /* 0x00001fff02037589 */ /* 0x000e2400000e0000 */
[----:B0-----:R-:W-:-:S13]  /*0140*/  ISETP.NE.AND P0, PT, R3, RZ, PT ;  /* 0x000000ff0300720c */ /* 0x001fda0003f05270 */
[----:B------:R-:W-:Y:S05]  /*0150*/  @P0 BRA `(.L_x_2) ;  /* 0x0000000000580947 */ /* 0x000fea0003800000 */
[----:B------:R-:W0:Y:S01]  /*0160*/  S2UR UR8, SR_CgaCtaId ;  /* 0x00000000000879c3 */ /* 0x000e220000008800 */
[----:B------:R-:W-:Y:S01]  /*0170*/  UMOV UR4, 0x400 ;  /* 0x0000040000047882 */ /* 0x000fe20000000000 */
[----:B------:R-:W-:Y:S01]  /*0180*/  UMOV UR5, 0x1 ;  /* 0x0000000100057882 */ /* 0x000fe20000000000 */
[----:B------:R-:W-:Y:S01]  /*0190*/  UMOV UR6, 0x6 ;  /* 0x0000000600067882 */ /* 0x000fe20000000000 */
[----:B------:R-:W-:Y:S01]  /*01a0*/  ELECT P0, URZ, PT ;  /* 0x00000000003f782f */ /* 0x000fe20003800000 */
[----:B------:R-:W-:-:S04]  /*01b0*/  UIADD3 UR6, -UR6, 0x100000, URZ ;  /* 0x0010000006067890 */ /* 0x000fc8000fffe13f */
[----:B------:R-:W-:Y:S02]  /*01c0*/  USHF.L.U32 UR7, UR6, 0xb, URZ ;  /* 0x0000000b06077899 */ /* 0x000fe4000800063f */
[----:B------:R-:W-:Y:S02]  /*01d0*/  USHF.L.U32 UR6, UR6, 0x1, URZ ;  /* 0x0000000106067899 */ /* 0x000fe4000800063f */
[----:B0-----:R-:W-:Y:S02]  /*01e0*/  ULEA UR8, UR8, UR4, 0x18 ;  /* 0x0000000408087291 */ /* 0x001fe4000f8ec03f */
[----:B------:R-:W-:-:S04]  /*01f0*/  UIADD3 UR4, -UR5, 0x100000, URZ ;  /* 0x0010000005047890 */ /* 0x000fc8000fffe13f */
[----:B------:R-:W-:Y:S02]  /*0200*/  USHF.L.U32 UR5, UR4, 0xb, URZ ;  /* 0x0000000b04057899 */ /* 0x000fe4000800063f */
[----:B------:R-:W-:Y:S01]  /*0210*/  USHF.L.U32 UR4, UR4, 0x1, URZ ;  /* 0x0000000104047899 */ /* 0x000fe2000800063f */
[----:B------:R-:W0:Y:S11]  /*0220*/  FENCE.VIEW.ASYNC.S ;  /* 0x00000000000073c6 */ /* 0x000e360000000000 */
[----:B0-----:R0:W1:Y:S01]  /*0230*/  SYNCS.EXCH.64 URZ, [UR8], UR4 ;  /* 0x00000004083f75b2 */ /* 0x0010620008000100 */
[----:B------:R0:W2:Y:S01]  /*0240*/  SYNCS.EXCH.64 URZ, [UR8+0x20], UR6 ;  /* 0x00002006083f75b2 */ /* 0x0000a20008000100 */
[----:B------:R0:W3:Y:S01]  /*0250*/  SYNCS.EXCH.64 URZ, [UR8+0x8], UR4 ;  /* 0x00000804083f75b2 */ /* 0x0000e20008000100 */
[----:B------:R0:W4:Y:S01]  /*0260*/  SYNCS.EXCH.64 URZ, [UR8+0x28], UR6 ;  /* 0x00002806083f75b2 */ /* 0x0001220008000100 */
[----:B------:R0:W0:Y:S01]  /*0270*/  SYNCS.EXCH.64 URZ, [UR8+0x10], UR4 ;  /* 0x00001004083f75b2 */ /* 0x0000220008000100 */
[----:B------:R0:W0:Y:S01]  /*0280*/  SYNCS.EXCH.64 URZ, [UR8+0x30], UR6 ;  /* 0x00003006083f75b2 */ /* 0x0000220008000100 */
[----:B------:R0:W0:Y:S01]  /*0290*/  SYNCS.EXCH.64 URZ, [UR8+0x18], UR4 ;  /* 0x00001804083f75b2 */ /* 0x0000220008000100 */
[----:B------:R0:W0:Y:S01]  /*02a0*/  SYNCS.EXCH.64 URZ, [UR8+0x38], UR6 ;  /* 0x00003806083f75b2 */ /* 0x0000220008000100 */
[----:B------:R-:W-:Y:S01]  /*02b0*/  NOP ;  /* 0x0000000000007918 */ /* 0x000fe20000000000 */
.L_x_2:
[----:B------:R-:W-:Y:S01]  /*02c0*/  SHF.R.S32.HI R5, RZ, 0x1f, R0 ;  /* 0x0000001fff057819 */ /* 0x000fe20000011400 */
[----:B------:R-:W5:Y:S01]  /*02d0*/  SHFL.IDX PT, R2, R2, RZ, 0x1f ;  /* 0x00001fff02027589 */ /* 0x000f6200000e0000 */
[----:B0-----:R-:W0:Y:S01]  /*02e0*/  S2UR UR8, SR_CTAID.X ;  /* 0x00000000000879c3 */ /* 0x001e220000002500 */
[----:B------:R-:W-:Y:S02]  /*02f0*/  ELECT P0, URZ, PT ;  /* 0x00000000003f782f */ /* 0x000fe40003800000 */
[----:B------:R-:W-:Y:S01]  /*0300*/  LEA.HI R5, R5, R0, RZ, 0x7 ;  /* 0x0000000005057211 */ /* 0x000fe200078f38ff */
[----:B------:R-:W1:Y:S01]  /*0310*/  S2R R8, SR_CTAID.Y ;  /* 0x0000000000087919 */ /* 0x000e620000002600 */
[----:B------:R-:W-:Y:S01]  /*0320*/  ULDC UR4, c[0x0][0x150] ;  /* 0x0000540000047ab9 */ /* 0x000fe20000000800 */
[----:B------:R-:W-:Y:S01]  /*0330*/  VIADD R16, R4, 0xffffffff ;  /* 0xffffffff04107836 */ /* 0x000fe20000000000 */
[----:B------:R-:W-:Y:S01]  /*0340*/  LOP3.LUT R5, R5, 0xffffff80, RZ, 0xc0, !PT ;  /* 0xffffff8005057812 */ /* 0x000fe200078ec0ff */
[----:B------:R-:W-:Y:S01]  /*0350*/  NOP ;  /* 0x0000000000007918 */ /* 0x000fe20000000000 */
[----:B------:R-:W2:Y:S01]  /*0360*/  LDC R12, c[0x0][0x144] ;  /* 0x00005100ff0c7b82 */ /* 0x000ea20000000800 */
[----:B------:R-:W-:Y:S01]  /*0370*/  NOP ;  /* 0x0000000000007918 */ /* 0x000fe20000000000 */
[----:B------:R-:W-:Y:S01]  /*0380*/  ISETP.GE.U32.AND P6, PT, R16, 0x2, PT ;  /* 0x000000021000780c */ /* 0x000fe20003fc6070 */
[----:B------:R-:W-:Y:S01]  /*0390*/  IMAD.IADD R5, R0, 0x1, -R5 ;  /* 0x0000000100057824 */ /* 0x000fe200078e0a05 */
[----:B------:R-:W-:-:S04]  /*03a0*/  ISETP.NE.AND P3, PT, R4, RZ, PT ;  /* 0x000000ff0400720c */ /* 0x000fc80003f65270 */
[----:B------:R-:W-:Y:S01]  /*03b0*/  SHF.R.S32.HI R6, RZ, 0x1f, R5 ;  /* 0x0000001fff067819 */ /* 0x000fe20000011405 */
[----:B------:R-:W3:Y:S03]  /*03c0*/  LDC R14, c[0x0][0x140] ;  /* 0x00005000ff0e7b82 */ /* 0x000ee60000000800 */
[----:B------:R-:W-:Y:S02]  /*03d0*/  LEA.HI R6, R6, R5, RZ, 0x3 ;  /* 0x0000000506067211 */ /* 0x000fe400078f18ff */
[----:B-----5:R-:W-:Y:S02]  /*03e0*/  ISETP.NE.OR P0, PT, R2, RZ, !P0 ;  /* 0x000000ff0200720c */ /* 0x020fe40004705670 */
[--C-:B------:R-:W-:Y:S02]  /*03f0*/  SHF.R.S32.HI R2, RZ, 0x3, R6.reuse ;  /* 0x00000003ff027819 */ /* 0x100fe40000011406 */
[----:B------:R-:W-:-:S02]  /*0400*/  SHF.R.S32.HI R11, RZ, 0x1f, R6 ;  /* 0x0000001fff0b7819 */ /* 0x000fc40000011406 */
[----:B------:R-:W-:Y:S02]  /*0410*/  SHF.R.S32.HI R6, RZ, 0x1f, R3 ;  /* 0x0000001fff067819 */ /* 0x000fe40000011403 */
[----:B0-----:R-:W-:Y:S02]  /*0420*/  I2FP.F32.U32 R10, UR8 ;  /* 0x00000008000a7c45 */ /* 0x001fe40008201000 */
[----:B------:R-:W-:Y:S02]  /*0430*/  LEA.HI R11, R11, R2, RZ, 0x2 ;  /* 0x000000020b0b7211 */ /* 0x000fe400078f10ff */
[----:B------:R-:W-:Y:S01]  /*0440*/  LEA.HI R6, R6, R3, RZ, 0x2 ;  /* 0x0000000306067211 */ /* 0x000fe200078f10ff */
[----:B------:R-:W-:Y:S01]  /*0450*/  FMUL R10, R10, UR4 ;  /* 0x000000040a0a7c20 */ /* 0x000fe20008400000 */
[----:B------:R-:W-:Y:S01]  /*0460*/  LOP3.LUT R11, R11, 0xfffffffc, RZ, 0xc0, !PT ;  /* 0xfffffffc0b0b7812 */ /* 0x000fe200078ec0ff */
[----:B------:R-:W-:Y:S01]  /*0470*/  VOTEU.ALL UP0, P0 ;  /* 0x00000000003f7886 */ /* 0x000fe20000000000 */
[----:B------:R-:W-:Y:S01]  /*0480*/  LOP3.LUT R6, R6, 0x3ffffffc, RZ, 0xc0, !PT ;  /* 0x3ffffffc06067812 */ /* 0x000fe200078ec0ff */
[----:B------:R-:W-:Y:S01]  /*0490*/  ULDC UR4, c[0x0][0x154] ;  /* 0x0000550000047ab9 */ /* 0x000fe20000000800 */
[----:B-1----:R-:W-:Y:S01]  /*04a0*/  I2FP.F32.U32 R13, R8 ;  /* 0x00000008000d7245 */ /* 0x002fe20000201000 */
[----:B------:R-:W0:Y:S01]  /*04b0*/  F2I.U32.TRUNC.NTZ R10, R10 ;  /* 0x0000000a000a7305 */ /* 0x000e22000020f000 */
[----:B------:R-:W-:Y:S01]  /*04c0*/  IMAD.IADD R11, R2, 0x1, -R11 ;  /* 0x00000001020b7824 */ /* 0x000fe200078e0a0b */
[----:B------:R-:W1:Y:S01]  /*04d0*/  @!UP0 S2UR UR7, SR_CgaCtaId ;  /* 0x00000000000789c3 */ /* 0x000e620000008800 */
[----:B------:R-:W-:-:S02]  /*04e0*/  IMAD.IADD R6, R3, 0x1, -R6 ;  /* 0x0000000103067824 */ /* 0x000fc400078e0a06 */
[----:B------:R-:W-:Y:S01]  /*04f0*/  FMUL R13, R13, UR4 ;  /* 0x000000040d0d7c20 */ /* 0x000fe20008400000 */
[----:B------:R-:W-:Y:S01]  /*0500*/  UMOV UR4, 0x20 ;  /* 0x0000002000047882 */ /* 0x000fe20000000000 */
[----:B------:R-:W-:Y:S01]  /*0510*/  @!UP0 UMOV UR6, 0x400 ;  /* 0x0000040000068882 */ /* 0x000fe20000000000 */
[----:B------:R-:W-:Y:S01]  /*0520*/  IMAD R6, R6, 0x4, R11 ;  /* 0x0000000406067824 */ /* 0x000fe200078e020b */
[----:B------:R-:W-:-:S04]  /*0530*/  @!UP0 UIADD3 UR4, -UR4, 0x100000, URZ ;  /* 0x0010000004048890 */ /* 0x000fc8000fffe13f */
[----:B------:R-:W-:Y:S02]  /*0540*/  @!UP0 USHF.L.U32 UR5, UR4, 0xb, URZ ;  /* 0x0000000b04058899 */ /* 0x000fe4000800063f */
[----:B------:R-:W-:Y:S01]  /*0550*/  @!UP0 USHF.L.U32 UR4, UR4, 0x1, URZ ;  /* 0x0000000104048899 */ /* 0x000fe2000800063f */
[----:B---3--:R-:W-:Y:S01]  /*0560*/  ISETP.EQ.U32.AND P2, PT, R14, 0x1, PT ;  /* 0x000000010e00780c */ /* 0x008fe20003f42070 */
[----:B------:R-:W3:Y:S01]  /*0570*/  LDC R11, c[0x0][0x148] ;  /* 0x00005200ff0b7b82 */ /* 0x000ee20000000800 */
[----:B------:R-:W5:Y:S01]  /*0580*/  F2I.U32.TRUNC.NTZ R13, R13 ;  /* 0x0000000d000d7305 */ /* 0x000f62000020f000 */
[----:B------:R-:W-:Y:S01]  /*0590*/  LEA.HI R2, R6, R6, RZ, 0x1 ;  /* 0x0000000606027211 */ /* 0x000fe200078f08ff */
[----:B------:R-:W-:Y:S01]  /*05a0*/  VOTEU.ALL UP1, P0 ;  /* 0x00000000003f7886 */ /* 0x000fe20000020000 */
[----:B0-----:R-:W-:Y:S02]  /*05b0*/  IMAD.MOV R15, RZ, RZ, -R10 ;  /* 0x000000ffff0f7224 */ /* 0x001fe400078e0a0a */
[----:B------:R-:W-:-:S02]  /*05c0*/  LOP3.LUT R3, R2, 0xfffffffe, RZ, 0xc0, !PT ;  /* 0xfffffffe02037812 */ /* 0x000fc400078ec0ff */
[----:B------:R-:W-:Y:S01]  /*05d0*/  SHF.R.S32.HI R2, RZ, 0x1f, R7 ;  /* 0x0000001fff027819 */ /* 0x000fe20000011407 */
[----:B--2---:R-:W-:Y:S02]  /*05e0*/  IMAD R10, R12, R15, UR8 ;  /* 0x000000080c0a7e24 */ /* 0x004fe4000f8e020f */
[----:B------:R-:W-:Y:S01]  /*05f0*/  IMAD.IADD R3, R6, 0x1, -R3 ;  /* 0x0000000106037824 */ /* 0x000fe200078e0a03 */
[----:B------:R-:W-:-:S04]  /*0600*/  LEA.HI R2, R2, R7, RZ, 0x2 ;  /* 0x0000000702027211 */ /* 0x000fc800078f10ff */
[----:B------:R-:W-:Y:S01]  /*0610*/  ISETP.NE.AND P4, PT, R3, R10, PT ;  /* 0x0000000a0300720c */ /* 0x000fe20003f85270 */
[----:B------:R-:W-:Y:S01]  /*0620*/  IMAD.SHL.U32 R3, R6, 0x4, RZ ;  /* 0x0000000406037824 */ /* 0x000fe200078e00ff */
[----:B------:R-:W-:Y:S01]  /*0630*/  LOP3.LUT R2, R2, 0xfffffffc, RZ, 0xc0, !PT ;  /* 0xfffffffc02027812 */ /* 0x000fe200078ec0ff */
[----:B-----5:R-:W-:Y:S01]  /*0640*/  IMAD.MOV R20, RZ, RZ, -R13 ;  /* 0x000000ffff147224 */ /* 0x020fe200078e0a0d */
[----:B-1----:R-:W-:Y:S02]  /*0650*/  @!UP0 ULEA UR6, UR7, UR6, 0x18 ;  /* 0x0000000607068291 */ /* 0x002fe4000f8ec03f */
[----:B------:R-:W-:Y:S01]  /*0660*/  LOP3.LUT R3, R6, 0xc, R3, 0x78, !PT ;  /* 0x0000000c06037812 */ /* 0x000fe200078e7803 */
[----:B------:R-:W-:Y:S01]  /*0670*/  IMAD.IADD R7, R7, 0x1, -R2 ;  /* 0x0000000107077824 */ /* 0x000fe200078e0a02 */
[----:B------:R-:W-:Y:S01]  /*0680*/  VOTEU.ALL UP0, P0 ;  /* 0x00000000003f7886 */ /* 0x000fe20000000000 */
[----:B---3--:R-:W-:Y:S01]  /*0690*/  IMAD R13, R11, R20, R8 ;  /* 0x000000140b0d7224 */ /* 0x008fe200078e0208 */
[----:B------:R-:W-:Y:S01]  /*06a0*/  LOP3.LUT P0, RZ, R5, 0x7, RZ, 0xc0, !PT ;  /* 0x0000000705ff7812 */ /* 0x000fe2000780c0ff */
[----:B------:R-:W-:Y:S01]  /*06b0*/  IMAD.MOV.U32 R6, RZ, RZ, 0x1 ;  /* 0x00000001ff067424 */ /* 0x000fe200078e00ff */
[----:B------:R-:W-:-:S02]  /*06c0*/  ISETP.NE.AND P1, PT, R7, 0x3, PT ;  /* 0x000000030700780c */ /* 0x000fc40003f25270 */
[----:B------:R-:W-:Y:S02]  /*06d0*/  @P4 LEA.HI R2, R3, R3, RZ, 0x1 ;  /* 0x0000000303024211 */ /* 0x000fe400078f08ff */
[----:B------:R-:W-:Y:S01]  /*06e0*/  ISETP.EQ.OR P1, PT, R7, RZ, !P1 ;  /* 0x000000ff0700720c */ /* 0x000fe20004f22670 */
[----:B------:R-:W0:Y:S02]  /*06f0*/  FENCE.VIEW.ASYNC.S ;  /* 0x00000000000073c6 */ /* 0x000e240000000000 */
[----:B0-----:R0:W1:Y:S01]  /*0700*/  @!UP0 SYNCS.EXCH.64 URZ, [UR6+0x50], UR4 ;  /* 0x00005004063f85b2 */ /* 0x0010620008000100 */
[----:B------:R-:W-:Y:S02]  /*0710*/  @P4 SHF.R.S32.HI R2, RZ, 0x1, R2 ;  /* 0x00000001ff024819 */ /* 0x000fe40000011402 */
[----:B------:R-:W-:Y:S02]  /*0720*/  ISETP.LT.U32.AND P0, PT, R3, 0x4, !P0 ;  /* 0x000000040300780c */ /* 0x000fe40004701070 */
[----:B------:R-:W-:-:S02]  /*0730*/  @P4 ISETP.NE.AND P5, PT, R2, R13, PT ;  /* 0x0000000d0200420c */ /* 0x000fc40003fa5270 */
[----:B------:R-:W-:Y:S02]  /*0740*/  ISETP.EQ.AND P1, PT, R4, RZ, P1 ;  /* 0x000000ff0400720c */ /* 0x000fe40000f22270 */
[----:B------:R-:W-:Y:S02]  /*0750*/  SEL R5, RZ, 0x1, !P0 ;  /* 0x00000001ff057807 */ /* 0x000fe40004000000 */
[----:B------:R-:W-:Y:S02]  /*0760*/  @P4 SEL R6, RZ, 0x1, P5 ;  /* 0x00000001ff064807 */ /* 0x000fe40002800000 */
[----:B------:R-:W-:Y:S02]  /*0770*/  SEL R2, RZ, 0x1, !P1 ;  /* 0x00000001ff027807 */ /* 0x000fe40004800000 */
[----:B------:R-:W-:Y:S01]  /*0780*/  LOP3.LUT R6, R6, R5, RZ, 0xc0, !PT ;  /* 0x0000000506067212 */ /* 0x000fe200078ec0ff */
[----:B------:R0:W2:Y:S01]  /*0790*/  @!UP1 SYNCS.EXCH.64 URZ, [UR6+0x58], UR4 ;  /* 0x00005804063f95b2 */ /* 0x0000a20008000100 */
[----:B------:R-:W-:Y:S01]  /*07a0*/  SEL R2, R2, 0x2, P6 ;  /* 0x0000000202027807 */ /* 0x000fe20003000000 */
[----:B------:R-:W-:Y:S01]  /*07b0*/  NOP ;  /* 0x0000000000007918 */ /* 0x000fe20000000000 */
[----:B------:R-:W-:Y:S05]  /*07c0*/  @!P2 BRA `(.L_x_3) ;  /* 0x000000000008a947 */ /* 0x000fea0003800000 */
[----:B-12-4-:R-:W-:Y:S01]  /*07d0*/  UCGABAR_ARV ;  /* 0x00000000000079c7 */ /* 0x016fe20008000000 */
[----:B------:R-:W-:Y:S05]  /*07e0*/  BRA `(.L_x_4) ;  /* 0x0000000000047947 */ /* 0x000fea0003800000 */
.L_x_3:
[----:B-12-4-:R-:W-:Y:S01]  /*07f0*/  NOP ;  /* 0x0000000000007918 */ /* 0x016fe20000000000 */
.L_x_4:
[----:B------:R-:W1:Y:S01]  /*0800*/  LDC R4, c[0x0][0x65c] ;  /* 0x00019700ff047b82 */ /* 0x000e620000000800 */
[----:B------:R-:W-:Y:S01]  /*0810*/  IMAD.MOV.U32 R5, RZ, RZ, RZ ;  /* 0x000000ffff057224 */ /* 0x000fe200078e00ff */
[----:B-1----:R-:W-:Y:S01]  /*0820*/  ISETP.NE.AND P4, PT, R4, 0x1, PT ;  /* 0x000000010400780c */ /* 0x002fe20003f85270 */
[----:B------:R-:W-:-:S12]  /*0830*/  IMAD.U32 R4, RZ, RZ, UR8 ;  /* 0x00000008ff047e24 */ /* 0x000fd8000f8e00ff */
[----:B------:R-:W1:Y:S01]  /*0840*/  @P4 LDC R15, c[0x0][0x10] ;  /* 0x00000400ff0f4b82 */ /* 0x000e620000000800 */
[----:B------:R-:W-:Y:S02]  /*0850*/  @P4 IMAD.MOV.U32 R9, RZ, RZ, RZ ;  /* 0x000000ffff094224 */ /* 0x000fe400078e00ff */
[----:B------:R-:W-:-:S05]  /*0860*/  @P4 IMAD.MOV.U32 R17, RZ, RZ, RZ ;  /* 0x000000ffff114224 */ /* 0x000fca00078e00ff */
[----:B------:R-:W2:Y:S01]  /*0870*/  @!P4 LDC R13, c[0x0][0xc] ;  /* 0x00000300ff0dcb82 */ /* 0x000ea20000000800 */
[----:B-1----:R-:W-:-:S04]  /*0880*/  @P4 IMAD.WIDE.U32 R14, R15, UR8, R8 ;  /* 0x000000080f0e4c25 */ /* 0x002fc8000f8e0008 */
[----:B--2---:R-:W-:-:S04]  /*0890*/  @!P4 IMAD.WIDE.U32 R12, R8, R13, R4 ;  /* 0x0000000d080cc225 */ /* 0x004fc800078e0004 */
[----:B------:R-:W-:Y:S02]  /*08a0*/  @P4 IMAD.MOV.U32 R4, RZ, RZ, R14 ;  /* 0x000000ffff044224 */ /* 0x000fe400078e000e */
[----:B------:R-:W-:Y:S02]  /*08b0*/  @P4 IMAD.IADD R5, R15, 0x1, R17 ;  /* 0x000000010f054824 */ /* 0x000fe400078e0211 */
[----:B------:R-:W-:Y:S02]  /*08c0*/  @!P4 IMAD.MOV.U32 R4, RZ, RZ, R12 ;  /* 0x000000ffff04c224 */ /* 0x000fe400078e000c */
[----:B------:R-:W-:Y:S01]  /*08d0*/  @!P4 IMAD.MOV.U32 R5, RZ, RZ, R13 ;  /* 0x000000ffff05c224 */ /* 0x000fe200078e000d */
[----:B------:R-:W-:Y:S06]  /*08e0*/  @!P2 BRA `(.L_x_5) ;  /* 0x00000000000ca947 */ /* 0x000fec0003800000 */
[----:B------:R-:W-:Y:S01]  /*08f0*/  UCGABAR_WAIT ;  /* 0x0000000000007dc7 */ /* 0x000fe20008000000 */
[----:B------:R-:W-:Y:S01]  /*0900*/  CCTL.IVALL ;  /* 0x00000000ff00798f */ /* 0x000fe20002000000 */
[----:B------:R-:W-:Y:S05]  /*0910*/  BRA `(.L_x_6) ;  /* 0x0000000000047947 */ /* 0x000fea0003800000 */
.L_x_5:
[----:B------:R-:W-:Y:S06]  /*0920*/  BAR.SYNC.DEFER_BLOCKING 0x0 ;  /* 0x0000000000007b1d */ /* 0x000fec0000010000 */
.L_x_6:
[----:B------:R-:W-:Y:S05]  /*0930*/  @!P3 BRA `(.L_x_7) ;  /* 0x0000004800ccb947 */ /* 0x000fea0003800000 */
[----:B------:R-:W-:-:S13]  /*0940*/  ISETP.GT.U32.AND P0, PT, R16, 0x1, PT ;  /* 0x000000011000780c */ /* 0x000fda0003f04070 */
[----:B0-----:R-:W-:Y:S05]  /*0950*/  @P0 EXIT ;  /* 0x000000000000094d */ /* 0x001fea0003800000 */
[----:B------:R-:W-:Y:S01]  /*0960*/  ULDC.64 UR4, c[0x0][0x650] ;  /* 0x0001940000047ab9 */ /* 0x000fe20000000a00 */
[----:B------:R-:W-:Y:S01]  /*0970*/  PRMT R15, RZ, 0x7610, R15 ;  /* 0x00007610ff0f7816 */ /* 0x000fe2000000000f */
[----:B------:R-:W-:Y:S01]  /*0980*/  IMAD.MOV.U32 R71, RZ, RZ, -0x1 ;  /* 0xffffffffff477424 */ /* 0x000fe200078e00ff */
[----:B------:R-:W-:Y:S01]  /*0990*/  ISETP.GE.U32.AND P0, PT, R4, UR4, PT ;  /* 0x0000000404007c0c */ /* 0x000fe2000bf06070 */
[----:B------:R-:W-:Y:S02]  /*09a0*/  IMAD.MOV.U32 R72, RZ, RZ, -0x1 ;  /* 0xffffffffff487424 */ /* 0x000fe400078e00ff */
[----:B------:R-:W-:Y:S01]  /*09b0*/  IMAD.MOV.U32 R14, RZ, RZ, -0x1 ;  /* 0xffffffffff0e7424 */ /* 0x000fe200078e00ff */
[----:B------:R-:W-:-:S13]  /*09c0*/  ISETP.GE.U32.AND.EX P0, PT, R5, UR5, PT, P0 ;  /* 0x0000000505007c0c */ /* 0x000fda000bf06100 */
[----:B------:R-:W-:Y:S05]  /*09d0*/  @P0 BRA `(.L_x_8) ;  /* 0x0000000400280947 */ /* 0x000fea0003800000 */
[----:B------:R-:W0:Y:S01]  /*09e0*/  LDC.64 R22, c[0x0][0x628] ;  /* 0x00018a00ff167b82 */ /* 0x000e220000000a00 */
[----:B------:R-:W-:Y:S02]  /*09f0*/  IMAD.MOV.U32 R12, RZ, RZ, R4 ;  /* 0x000000ffff0c7224 */ /* 0x000fe400078e0004 */
[----:B------:R-:W-:-:S05]  /*0a00*/  IMAD.MOV.U32 R13, RZ, RZ, R5 ;  /* 0x000000ffff0d7224 */ /* 0x000fca00078e0005 */
[----:B------:R-:W1:Y:S08]  /*0a10*/  LDC R18, c[0x0][0x630] ;  /* 0x00018c00ff127b82 */ /* 0x000e700000000800 */
[----:B------:R-:W2:Y:S01]  /*0a20*/  LDC.64 R24, c[0x0][0x620] ;  /* 0x00018800ff187b82 */ /* 0x000ea20000000a00 */
[----:B0-----:R-:W-:-:S04]  /*0a30*/  ISETP.NE.U32.AND P0, PT, R22, RZ, PT ;  /* 0x000000ff1600720c */ /* 0x001fc80003f05070 */
[----:B------:R-:W-:-:S13]  /*0a40*/  ISETP.NE.AND.EX P0, PT, R23, RZ, PT, P0 ;  /* 0x000000ff1700720c */ /* 0x000fda0003f05300 */
[----:B-12---:R-:W-:Y:S05]  /*0a50*/  @!P0 BRA `(.L_x_9) ;  /* 0x0000000000288947 */ /* 0x006fea0003800000 */
[----:B------:R-:W0:Y:S02]  /*0a60*/  LDC R7, c[0x0][0x634] ;  /* 0x00018d00ff077b82 */ /* 0x000e240000000800 */
[----:B0-----:R-:W-:-:S05]  /*0a70*/  IADD3 R7, P0, R4, R7, RZ ;  /* 0x0000000704077210 */ /* 0x001fca0007f1e0ff */
[----:B------:R-:W-:-:S04]  /*0a80*/  IMAD.X R19, RZ, RZ, R5, P0 ;  /* 0x000000ffff137224 */ /* 0x000fc800000e0605 */
[----:B------:R-:W-:-:S04]  /*0a90*/  IMAD.WIDE.U32 R12, R19, R22, RZ ;  /* 0x00000016130c7225 */ /* 0x000fc800078e00ff */
[----:B------:R-:W-:-:S04]  /*0aa0*/  IMAD.WIDE.U32 R14, P0, R7, R23, R12 ;  /* 0x00000017070e7225 */ /* 0x000fc8000780000c */
[----:B------:R-:W-:-:S04]  /*0ab0*/  IMAD.WIDE.U32 R12, R7, R22, RZ ;  /* 0x00000016070c7225 */ /* 0x000fc800078e00ff */
[----:B------:R-:W-:Y:S01]  /*0ac0*/  IMAD.X R17, RZ, RZ, RZ, P0 ;  /* 0x000000ffff117224 */ /* 0x000fe200000e06ff */
[----:B------:R-:W-:Y:S01]  /*0ad0*/  IADD3 RZ, P0, R13, R14, RZ ;  /* 0x0000000e0dff7210 */ /* 0x000fe20007f1e0ff */
[----:B------:R-:W-:-:S04]  /*0ae0*/  IMAD.MOV.U32 R16, RZ, RZ, R15 ;  /* 0x000000ffff107224 */ /* 0x000fc800078e000f */
[----:B------:R-:W-:-:S08]  /*0af0*/  IMAD.WIDE.U32.X R12, R19, R23, R16, P0 ;  /* 0x00000017130c7225 */ /* 0x000fd000000e0410 */
.L_x_9:
[----:B------:R-:W0:Y:S01]  /*0b00*/  LDC.64 R28, c[0x0][0x640] ;  /* 0x00019000ff1c7b82 */ /* 0x000e220000000a00 */
[--C-:B------:R-:W-:Y:S01]  /*0b10*/  SHF.R.U64 R27, R12, R18, R13.reuse ;  /* 0x000000120c1b7219 */ /* 0x100fe2000000120d */
[----:B------:R-:W-:Y:S01]  /*0b20*/  IMAD R31, R11, R20, R8 ;  /* 0x000000140b1f7224 */ /* 0x000fe200078e0208 */
[----:B------:R-:W-:Y:S01]  /*0b30*/  SHF.R.U32.HI R7, RZ, R18, R13 ;  /* 0x00000012ff077219 */ /* 0x000fe2000001160d */
[----:B------:R-:W-:Y:S01]  /*0b40*/  IMAD.MOV.U32 R23, RZ, RZ, 0x1 ;  /* 0x00000001ff177424 */ /* 0x000fe200078e00ff */
[----:B------:R-:W-:-:S03]  /*0b50*/  IADD3 R9, P0, RZ, -R27, RZ ;  /* 0x8000001bff097210 */ /* 0x000fc60007f1e0ff */
[----:B------:R-:W1:Y:S02]  /*0b60*/  LDC R22, c[0x0][0x618] ;  /* 0x00018600ff167b82 */ /* 0x000e640000000800 */
[----:B------:R-:W-:Y:S02]  /*0b70*/  IMAD.X R7, RZ, RZ, ~R7, P0 ;  /* 0x000000ffff077224 */ /* 0x000fe400000e0e07 */
[----:B------:R-:W-:-:S04]  /*0b80*/  IMAD.WIDE.U32 R12, R9, R24, R4 ;  /* 0x00000018090c7225 */ /* 0x000fc800078e0004 */
[----:B------:R-:W2:Y:S01]  /*0b90*/  LDC R18, c[0x0][0x608] ;  /* 0x00018200ff127b82 */ /* 0x000ea20000000800 */
[----:B------:R-:W-:Y:S02]  /*0ba0*/  IMAD R14, R7, R24, RZ ;  /* 0x00000018070e7224 */ /* 0x000fe400078e02ff */
[----:B------:R-:W-:Y:S02]  /*0bb0*/  IMAD.MOV.U32 R7, RZ, RZ, -0x1 ;  /* 0xffffffffff077424 */ /* 0x000fe400078e00ff */
[----:B------:R-:W-:-:S03]  /*0bc0*/  IMAD R9, R9, R25, R14 ;  /* 0x0000001909097224 */ /* 0x000fc600078e020e */
[----:B------:R-:W3:Y:S01]  /*0bd0*/  LDC R26, c[0x0][0x658] ;  /* 0x00019600ff1a7b82 */ /* 0x000ee20000000800 */
[----:B------:R-:W-:Y:S01]  /*0be0*/  IMAD.IADD R9, R13, 0x1, R9 ;  /* 0x000000010d097824 */ /* 0x000fe200078e0209 */
[----:B0-----:R-:W-:-:S04]  /*0bf0*/  ISETP.NE.U32.AND P0, PT, R28, RZ, PT ;  /* 0x000000ff1c00720c */ /* 0x001fc80003f05070 */
[----:B------:R-:W-:Y:S02]  /*0c00*/  ISETP.NE.AND.EX P0, PT, R29, RZ, PT, P0 ;  /* 0x000000ff1d00720c */ /* 0x000fe40003f05300 */
[----:B------:R-:W0:Y:S01]  /*0c10*/  LDC R24, c[0x0][0x600] ;  /* 0x00018000ff187b82 */ /* 0x000e220000000800 */
[-CC-:B-1----:R-:W-:Y:S02]  /*0c20*/  SHF.R.U64 R16, R12, R22.reuse, R9.reuse ;  /* 0x000000160c107219 */ /* 0x182fe40000001209 */
[----:B------:R-:W-:-:S05]  /*0c30*/  SHF.R.U32.HI R9, RZ, R22, R9 ;  /* 0x00000016ff097219 */ /* 0x000fca0000011609 */
[----:B------:R-:W1:Y:S01]  /*0c40*/  LDC R19, c[0x0][0x648] ;  /* 0x00019200ff137b82 */ /* 0x000e620000000800 */
[-CC-:B--2---:R-:W-:Y:S02]  /*0c50*/  SHF.R.U64 R22, R16, R18.reuse, R9.reuse ;  /* 0x0000001210167219 */ /* 0x184fe40000001209 */
[----:B------:R-:W-:-:S05]  /*0c60*/  SHF.R.U32.HI R9, RZ, R18, R9 ;  /* 0x00000012ff097219 */ /* 0x000fca0000011609 */
[----:B------:R-:W2:Y:S01]  /*0c70*/  LDC R21, c[0x0][0x638] ;  /* 0x00018e00ff157b82 */ /* 0x000ea20000000800 */
[-CC-:B---3--:R-:W-:Y:S02]  /*0c80*/  SHF.R.U64 R18, R22, R26.reuse, R9.reuse ;  /* 0x0000001a16127219 */ /* 0x188fe40000001209 */
[-C--:B------:R-:W-:Y:S02]  /*0c90*/  SHF.L.U32 R7, R7, R26.reuse, RZ ;  /* 0x0000001a07077219 */ /* 0x080fe400000006ff */
[----:B------:R-:W-:Y:S01]  /*0ca0*/  SHF.R.U32.HI R9, RZ, R26, R9 ;  /* 0x0000001aff097219 */ /* 0x000fe20000011609 */
[----:B------:R-:W-:Y:S01]  /*0cb0*/  IMAD.MOV.U32 R8, RZ, RZ, R18 ;  /* 0x000000ffff087224 */ /* 0x000fe200078e0012 */
[----:B------:R-:W-:Y:S01]  /*0cc0*/  LOP3.LUT R11, RZ, R7, RZ, 0x33, !PT ;  /* 0x00000007ff0b7212 */ /* 0x000fe200078e33ff */
[----:B------:R-:W3:Y:S01]  /*0cd0*/  LDC R25, c[0x0][0x610] ;  /* 0x00018400ff197b82 */ /* 0x000ee20000000800 */
[----:B------:R-:W-:Y:S05]  /*0ce0*/  @!P0 BRA `(.L_x_10) ;  /* 0x0000000000288947 */ /* 0x000fea0003800000 */
[----:B------:R-:W4:Y:S02]  /*0cf0*/  LDC R7, c[0x0][0x64c] ;  /* 0x00019300ff077b82 */ /* 0x000f240000000800 */
[----:B----4-:R-:W-:-:S05]  /*0d00*/  IADD3 R7, P0, R18, R7, RZ ;  /* 0x0000000712077210 */ /* 0x010fca0007f1e0ff */
        /* <DEDUP_REMOVED lines=8> */
.L_x_10:
[----:B-1----:R-:W-:Y:S01]  /*0d90*/  SHF.R.U64 R9, R8, R19, R9 ;  /* 0x0000001308097219 */ /* 0x002fe20000001209 */
[----:B------:R-:W-:Y:S01]  /*0da0*/  IMAD.MOV.U32 R15, RZ, RZ, 0x1 ;  /* 0x00000001ff0f7424 */ /* 0x000fe200078e00ff */
[----:B------:R-:W-:Y:S01]  /*0db0*/  LOP3.LUT R8, R22, R11, RZ, 0xc0, !PT ;  /* 0x0000000b16087212 */ /* 0x000fe200078ec0ff */
[----:B0-----:R-:W-:Y:S01]  /*0dc0*/  VIADD R11, R24, 0xffffffff ;  /* 0xffffffff180b7836 */ /* 0x001fe20000000000 */
[----:B------:R-:W-:Y:S01]  /*0dd0*/  SHF.L.U32 R7, R23, R26, RZ ;  /* 0x0000001a17077219 */ /* 0x000fe200000006ff */
[----:B------:R-:W-:Y:S01]  /*0de0*/  IMAD.MOV R12, RZ, RZ, -R9 ;  /* 0x000000ffff0c7224 */ /* 0x000fe200078e0a09 */
[----:B------:R-:W-:Y:S01]  /*0df0*/  SEL R10, R10, R31, !P4 ;  /* 0x0000001f0a0a7207 */ /* 0x000fe20006000000 */
[----:B------:R-:W-:Y:S01]  /*0e00*/  IMAD.MOV.U32 R14, RZ, RZ, R27 ;  /* 0x000000ffff0e7224 */ /* 0x000fe200078e001b */
[----:B------:R-:W-:Y:S01]  /*0e10*/  LOP3.LUT R11, R16, R11, RZ, 0xc0, !PT ;  /* 0x0000000b100b7212 */ /* 0x000fe200078ec0ff */
[----:B------:R-:W-:Y:S02]  /*0e20*/  IMAD R9, R7, R9, R8 ;  /* 0x0000000907097224 */ /* 0x000fe400078e0208 */
[----:B--2---:R-:W-:-:S02]  /*0e30*/  IMAD R7, R12, R21, R18 ;  /* 0x000000150c077224 */ /* 0x004fc400078e0212 */
[----:B---3--:R-:W-:Y:S02]  /*0e40*/  IMAD R10, R9, R25, R10 ;  /* 0x00000019090a7224 */ /* 0x008fe400078e020a */
[----:B------:R-:W-:-:S05]  /*0e50*/  IMAD R7, R7, R24, R11 ;  /* 0x0000001807077224 */ /* 0x000fca00078e020b */
[----:B------:R-:W-:Y:S02]  /*0e60*/  SEL R72, R7, R10, !P4 ;  /* 0x0000000a07487207 */ /* 0x000fe40006000000 */
[----:B------:R-:W-:-:S07]  /*0e70*/  SEL R71, R10, R7, !P4 ;  /* 0x000000070a477207 */ /* 0x000fce0006000000 */
.L_x_8:
[----:B------:R-:W-:-:S08]  /*0e80*/  NOP ;  /* 0x0000000000007918 */ /* 0x000fd00000000000 */
[----:B------:R-:W0:Y:S02]  /*0e90*/  USETMAXREG.TRY_ALLOC.CTAPOOL UP0, 0xe8 ;  /* 0x000000e8000079c8 */ /* 0x000e240008000600 */
[----:B0-----:R-:W-:-:S13]  /*0ea0*/  PLOP3.LUT P0, PT, PT, PT, UP0, 0x80, 0x0 ;  /* 0x000000000000781c */ /* 0x001fda0003f0f008 */
[----:B------:R-:W-:Y:S05]  /*0eb0*/  @!P0 BRA `(.L_x_8) ;  /* 0xfffffffc00f08947 */ /* 0x000fea000383ffff */
[----:B------:R-:W-:Y:S01]  /*0ec0*/  ULDC.64 UR4, c[0x0][0x598] ;  /* 0x0001660000047ab9 */ /* 0x000fe20000000a00 */
[----:B------:R-:W-:Y:S01]  /*0ed0*/  ULDC.64 UR16, c[0x0][0x208] ;  /* 0x0000820000107ab9 */ /* 0x000fe20000000a00 */
[----:B------:R-:W-:-:S04]  /*0ee0*/  ISETP.NE.U32.AND P0, PT, RZ, UR4, PT ;  /* 0x00000004ff007c0c */ /* 0x000fc8000bf05070 */
[----:B------:R-:W-:-:S13]  /*0ef0*/  ISETP.NE.AND.EX P0, PT, RZ, UR5, PT, P0 ;  /* 0x00000005ff007c0c */ /* 0x000fda000bf05300 */
[----:B------:R-:W-:Y:S05]  /*0f00*/  @!P0 BRA `(.L_x_11) ;  /* 0x00000000001c8947 */ /* 0x000fea0003800000 */
[----:B------:R-:W0:Y:S02]  /*0f10*/  LDC.64 R8, c[0x0][0x598] ;  /* 0x00016600ff087b82 */ /* 0x000e240000000a00 */
[----:B0-----:R-:W2:Y:S02]  /*0f20*/  LDG.E.64 R8, desc[UR16][R8.64] ;  /* 0x0000001008087981 */ /* 0x001ea4000c1e1b00 */
[----:B--2---:R-:W-:-:S04]  /*0f30*/  ISETP.NE.U32.AND P0, PT, R8, RZ, PT ;  /* 0x000000ff0800720c */ /* 0x004fc80003f05070 */
[----:B------:R-:W-:-:S13]  /*0f40*/  ISETP.NE.AND.EX P0, PT, R9, RZ, PT, P0 ;  /* 0x000000ff0900720c */ /* 0x000fda0003f05300 */
[----:B------:R-:W-:Y:S05]  /*0f50*/  @!P0 BRA `(.L_x_11) ;  /* 0x0000000000088947 */ /* 0x000fea0003800000 */
[----:B------:R0:W5:Y:S01]  /*0f60*/  LD.E R7, desc[UR16][R8.64] ;  /* 0x0000001008077980 */ /* 0x000162000c101900 */
[----:B------:R-:W-:Y:S05]  /*0f70*/  BRA `(.L_x_12) ;  /* 0x0000000000207947 */ /* 0x000fea0003800000 */
.L_x_11:
[----:B------:R-:W-:Y:S02]  /*0f80*/  ULDC.64 UR4, c[0x0][0x588] ;  /* 0x0001620000047ab9 */ /* 0x000fe40000000a00 */
[----:B------:R-:W-:-:S04]  /*0f90*/  ISETP.NE.U32.AND P0, PT, RZ, UR4, PT ;  /* 0x00000004ff007c0c */ /* 0x000fc8000bf05070 */
[----:B------:R-:W-:-:S13]  /*0fa0*/  ISETP.NE.AND.EX P0, PT, RZ, UR5, PT, P0 ;  /* 0x00000005ff007c0c */ /* 0x000fda000bf05300 */
[----:B------:R-:W-:Y:S05]  /*0fb0*/  @!P0 BRA `(.L_x_13) ;  /* 0x00000000000c8947 */ /* 0x000fea0003800000 */
[----:B------:R-:W0:Y:S02]  /*0fc0*/  LDC.64 R8, c[0x0][0x588] ;  /* 0x00016200ff087b82 */ /* 0x000e240000000a00 */
[----:B0-----:R1:W5:Y:S01]  /*0fd0*/  LDG.E R7, desc[UR16][R8.64] ;  /* 0x0000001008077981 */ /* 0x001362000c1e1900 */
[----:B------:R-:W-:Y:S05]  /*0fe0*/  BRA `(.L_x_12) ;  /* 0x0000000000047947 */ /* 0x000fea0003800000 */
.L_x_13:
[----:B------:R-:W2:Y:S02]  /*0ff0*/  LDC R7, c[0x0][0x580] ;  /* 0x00016000ff077b82 */ /* 0x000ea40000000800 */
.L_x_12:
[----:B------:R-:W-:Y:S02]  /*1000*/  ULDC.64 UR4, c[0x0][0x5a0] ;  /* 0x0001680000047ab9 */ /* 0x000fe40000000a00 */
[----:B------:R-:W-:-:S04]  /*1010*/  ISETP.NE.U32.AND P0, PT, RZ, UR4, PT ;  /* 0x00000004ff007c0c */ /* 0x000fc8000bf05070 */
[----:B------:R-:W-:-:S13]  /*1020*/  ISETP.NE.AND.EX P0, PT, RZ, UR5, PT, P0 ;  /* 0x00000005ff007c0c */ /* 0x000fda000bf05300 */
[----:B------:R-:W-:Y:S05]  /*1030*/  @!P0 BRA `(.L_x_14) ;  /* 0x00000000001c8947 */ /* 0x000fea0003800000 */
[----:B01----:R-:W0:Y:S02]  /*1040*/  LDC.64 R8, c[0x0][0x5a0] ;  /* 0x00016800ff087b82 */ /* 0x003e240000000a00 */
[----:B0-----:R-:W3:Y:S02]  /*1050*/  LDG.E.64 R8, desc[UR16][R8.64] ;  /* 0x0000001008087981 */ /* 0x001ee4000c1e1b00 */
[----:B---3--:R-:W-:-:S04]  /*1060*/  ISETP.NE.U32.AND P0, PT, R8, RZ, PT ;  /* 0x000000ff0800720c */ /* 0x008fc80003f05070 */
[----:B------:R-:W-:-:S13]  /*1070*/  ISETP.NE.AND.EX P0, PT, R9, RZ, PT, P0 ;  /* 0x000000ff0900720c */ /* 0x000fda0003f05300 */
[----:B------:R-:W-:Y:S05]  /*1080*/  @!P0 BRA `(.L_x_14) ;  /* 0x0000000000088947 */ /* 0x000fea0003800000 */
[----:B------:R0:W5:Y:S01]  /*1090*/  LD.E R12, desc[UR16][R8.64] ;  /* 0x00000010080c7980 */ /* 0x000162000c101900 */
[----:B------:R-:W-:Y:S05]  /*10a0*/  BRA `(.L_x_15) ;  /* 0x0000000000207947 */ /* 0x000fea0003800000 */
.L_x_14:
[----:B------:R-:W-:Y:S02]  /*10b0*/  ULDC.64 UR4, c[0x0][0x590] ;  /* 0x0001640000047ab9 */ /* 0x000fe40000000a00 */
[----:B------:R-:W-:-:S04]  /*10c0*/  ISETP.NE.U32.AND P0, PT, RZ, UR4, PT ;  /* 0x00000004ff007c0c */ /* 0x000fc8000bf05070 */
[----:B------:R-:W-:-:S13]  /*10d0*/  ISETP.NE.AND.EX P0, PT, RZ, UR5, PT, P0 ;  /* 0x00000005ff007c0c */ /* 0x000fda000bf05300 */
[----:B------:R-:W-:Y:S05]  /*10e0*/  @!P0 BRA `(.L_x_16) ;  /* 0x00000000000c8947 */ /* 0x000fea0003800000 */
[----:B------:R-:W3:Y:S02]  /*10f0*/  LDC.64 R12, c[0x0][0x590] ;  /* 0x00016400ff0c7b82 */ /* 0x000ee40000000a00 */
[----:B---3--:R3:W5:Y:S01]  /*1100*/  LDG.E R12, desc[UR16][R12.64] ;  /* 0x000000100c0c7981 */ /* 0x008762000c1e1900 */
[----:B------:R-:W-:Y:S05]  /*1110*/  BRA `(.L_x_15) ;  /* 0x0000000000047947 */ /* 0x000fea0003800000 */
.L_x_16:
[----:B------:R-:W4:Y:S02]  /*1120*/  LDC R12, c[0x0][0x584] ;  /* 0x00016100ff0c7b82 */ /* 0x000f240000000800 */
.L_x_15:
[----:B------:R-:W-:-:S13]  /*1130*/  LOP3.LUT P0, RZ, R15, 0xff, RZ, 0xc0, !PT ;  /* 0x000000ff0fff7812 */ /* 0x000fda000780c0ff */
[----:B------:R-:W-:Y:S05]  /*1140*/  @!P0 EXIT ;  /* 0x000000000000894d */ /* 0x000fea0003800000 */
[----:B------:R-:W-:Y:S01]  /*1150*/  ULDC UR4, c[0x0][0x28c] ;  /* 0x0000a30000047ab9 */ /* 0x000fe20000000800 */
[----:B------:R-:W-:Y:S01]  /*1160*/  LOP3.LUT R81, R2, 0x1, RZ, 0xfc, !PT ;  /* 0x0000000102517812 */ /* 0x000fe200078efcff */
[----:B------:R-:W-:-:S04]  /*1170*/  UIADD3 UR4, UR4, 0x1f, URZ ;  /* 0x0000001f04047890 */ /* 0x000fc8000fffe03f */
[----:B------:R-:W-:-:S04]  /*1180*/  USHF.R.S32.HI UR5, URZ, 0x1f, UR4 ;  /* 0x0000001f3f057899 */ /* 0x000fc80008011404 */
[----:B------:R-:W-:-:S03]  /*1190*/  ULEA.HI UR5, UR5, UR4, URZ, 0x5 ;  /* 0x0000000405057291 */ /* 0x000fc6000f8f283f */
[----:B------:R-:W-:Y:S01]  /*11a0*/  UMOV UR4, URZ ;  /* 0x0000003f00047c82 */ /* 0x000fe20008000000 */
[----:B------:R-:W-:-:S03]  /*11b0*/  USHF.R.S32.HI UR9, URZ, 0x5, UR5 ;  /* 0x000000053f097899 */ /* 0x000fc60008011405 */
[----:B------:R-:W-:-:S09]  /*11c0*/  UMOV UR5, URZ ;  /* 0x0000003f00057c82 */ /* 0x000fd20008000000 */
.L_x_105:
[----:B01----:R-:W-:Y:S01]  /*11d0*/  LOP3.LUT R8, R0, 0x80, RZ, 0xc0, !PT ;  /* 0x0000008000087812 */ /* 0x003fe200078ec0ff */
[----:B------:R-:W0:Y:S01]  /*11e0*/  S2UR UR12, SR_CgaCtaId ;  /* 0x00000000000c79c3 */ /* 0x000e220000008800 */
[----:B------:R-:W-:Y:S01]  /*11f0*/  UMOV UR11, 0x400 ;  /* 0x00000400000b7882 */ /* 0x000fe20000000000 */
[----:B------:R-:W-:Y:S01]  /*1200*/  UMOV UR6, URZ ;  /* 0x0000003f00067c82 */ /* 0x000fe20008000000 */
[----:B------:R-:W-:Y:S01]  /*1210*/  SHF.R.U32.HI R8, RZ, 0x7, R8 ;  /* 0x00000007ff087819 */ /* 0x000fe20000011608 */
[----:B------:R-:W-:Y:S01]  /*1220*/  UMOV UR7, URZ ;  /* 0x0000003f00077c82 */ /* 0x000fe20008000000 */
[----:B------:R-:W-:Y:S01]  /*1230*/  CS2R R16, SRZ ;  /* 0x0000000000107805 */ /* 0x000fe2000001ff00 */
[----:B---3--:R-:W-:Y:S01]  /*1240*/  IMAD.MOV.U32 R13, RZ, RZ, RZ ;  /* 0x000000ffff0d7224 */ /* 0x008fe200078e00ff */
[----:B------:R-:W-:Y:S01]  /*1250*/  CS2R R18, SRZ ;  /* 0x0000000000127805 */ /* 0x000fe2000001ff00 */
[----:B------:R-:W1:Y:S01]  /*1260*/  LDC R9, c[0x0][0x28c] ;  /* 0x0000a300ff097b82 */ /* 0x000e620000000800 */
[----:B------:R-:W3:Y:S01]  /*1270*/  SHFL.IDX PT, R8, R8, RZ, 0x1f ;  /* 0x00001fff08087589 */ /* 0x000ee200000e0000 */
[----:B------:R-:W-:-:S02]  /*1280*/  CS2R R20, SRZ ;  /* 0x0000000000147805 */ /* 0x000fc4000001ff00 */
[----:B------:R-:W-:Y:S02]  /*1290*/  CS2R R22, SRZ ;  /* 0x0000000000167805 */ /* 0x000fe4000001ff00 */
[----:B------:R-:W-:Y:S02]  /*12a0*/  CS2R R56, SRZ ;  /* 0x0000000000387805 */ /* 0x000fe4000001ff00 */
[----:B------:R-:W-:Y:S02]  /*12b0*/  CS2R R58, SRZ ;  /* 0x00000000003a7805 */ /* 0x000fe4000001ff00 */
[----:B------:R-:W-:Y:S02]  /*12c0*/  CS2R R60, SRZ ;  /* 0x00000000003c7805 */ /* 0x000fe4000001ff00 */
[----:B------:R-:W-:Y:S02]  /*12d0*/  CS2R R62, SRZ ;  /* 0x00000000003e7805 */ /* 0x000fe4000001ff00 */
[----:B------:R-:W-:-:S02]  /*12e0*/  CS2R R64, SRZ ;  /* 0x0000000000407805 */ /* 0x000fc4000001ff00 */
[----:B------:R-:W-:Y:S02]  /*12f0*/  CS2R R66, SRZ ;  /* 0x0000000000427805 */ /* 0x000fe4000001ff00 */
[----:B------:R-:W-:Y:S01]  /*1300*/  CS2R R68, SRZ ;  /* 0x0000000000447805 */ /* 0x000fe2000001ff00 */
[----:B------:R-:W-:Y:S01]  /*1310*/  IMAD.MOV.U32 R70, RZ, RZ, RZ ;  /* 0x000000ffff467224 */ /* 0x000fe200078e00ff */
[----:B------:R-:W-:Y:S01]  /*1320*/  CS2R R74, SRZ ;  /* 0x00000000004a7805 */ /* 0x000fe2000001ff00 */
[----:B------:R-:W-:Y:S01]  /*1330*/  IMAD.MOV.U32 R73, RZ, RZ, RZ ;  /* 0x000000ffff497224 */ /* 0x000fe200078e00ff */
[----:B------:R-:W-:Y:S02]  /*1340*/  CS2R R76, SRZ ;  /* 0x00000000004c7805 */ /* 0x000fe4000001ff00 */
[----:B------:R-:W-:Y:S01]  /*1350*/  CS2R R78, SRZ ;  /* 0x00000000004e7805 */ /* 0x000fe2000001ff00 */
[----:B0-----:R-:W-:Y:S01]  /*1360*/  ULEA UR18, UR12, UR11, 0x18 ;  /* 0x0000000b0c127291 */ /* 0x001fe2000f8ec03f */
[----:B------:R-:W-:Y:S01]  /*1370*/  IMAD.MOV.U32 R80, RZ, RZ, RZ ;  /* 0x000000ffff507224 */ /* 0x000fe200078e00ff */
[----:B----4-:R-:W-:Y:S01]  /*1380*/  CS2R R24, SRZ ;  /* 0x0000000000187805 */ /* 0x010fe2000001ff00 */
[----:B------:R-:W-:Y:S01]  /*1390*/  UMOV UR11, UR5 ;  /* 0x00000005000b7c82 */ /* 0x000fe20008000000 */
[----:B------:R-:W-:Y:S01]  /*13a0*/  IMAD.U32 R15, RZ, RZ, UR4 ;  /* 0x00000004ff0f7e24 */ /* 0x000fe2000f8e00ff */
[----:B------:R-:W-:-:S02]  /*13b0*/  CS2R R26, SRZ ;  /* 0x00000000001a7805 */ /* 0x000fc4000001ff00 */
[----:B------:R-:W-:Y:S02]  /*13c0*/  CS2R R28, SRZ ;  /* 0x00000000001c7805 */ /* 0x000fe4000001ff00 */
[----:B------:R-:W-:Y:S02]  /*13d0*/  CS2R R30, SRZ ;  /* 0x00000000001e7805 */ /* 0x000fe4000001ff00 */
[----:B-1----:R-:W-:Y:S02]  /*13e0*/  ISETP.GE.AND P0, PT, R9, 0x1, PT ;  /* 0x000000010900780c */ /* 0x002fe40003f06270 */
[----:B------:R-:W-:Y:S02]  /*13f0*/  CS2R R32, SRZ ;  /* 0x0000000000207805 */ /* 0x000fe4000001ff00 */
[----:B---3--:R-:W-:Y:S02]  /*1400*/  R2UR UR8, R8 ;  /* 0x00000000080872ca */ /* 0x008fe400000e0000 */
        /* <DEDUP_REMOVED lines=8> */
[----:B------:R-:W-:Y:S02]  /*1490*/  CS2R R50, SRZ ;  /* 0x0000000000327805 */ /* 0x000fe4000001ff00 */
[----:B------:R-:W-:Y:S02]  /*14a0*/  CS2R R52, SRZ ;  /* 0x0000000000347805 */ /* 0x000fe4000001ff00 */
[----:B------:R-:W-:Y:S01]  /*14b0*/  CS2R R54, SRZ ;  /* 0x0000000000367805 */ /* 0x000fe2000001ff00 */
[----:B------:R-:W-:-:S04]  /*14c0*/  ULEA.HI UR10, UR8, UR8, URZ, 0x1 ;  /* 0x00000008080a7291 */ /* 0x000fc8000f8f083f */
[----:B------:R-:W-:-:S04]  /*14d0*/  ULOP3.LUT UR10, UR10, 0x1ffffe, URZ, 0xc0, !UPT ;  /* 0x001ffffe0a0a7892 */ /* 0x000fc8000f8ec03f */
[----:B------:R-:W-:-:S03]  /*14e0*/  UIADD3 UR10, UR8, -UR10, URZ ;  /* 0x8000000a080a7290 */ /* 0x000fc6000fffe03f */
[----:B------:R-:W-:Y:S01]  /*14f0*/  UMOV UR8, URZ ;  /* 0x0000003f00087c82 */ /* 0x000fe20008000000 */
[----:B------:R-:W-:-:S04]  /*1500*/  ULEA UR10, UR10, UR18, 0xb ;  /* 0x000000120a0a7291 */ /* 0x000fc8000f8e583f */
[----:B------:R-:W-:-:S04]  /*1510*/  UIADD3 UR10, UR10, 0x100, URZ ;  /* 0x000001000a0a7890 */ /* 0x000fc8000fffe03f */
[----:B------:R-:W-:-:S04]  /*1520*/  USHF.R.U32.HI UR10, URZ, 0x4, UR10 ;  /* 0x000000043f0a7899 */ /* 0x000fc8000801160a */
[----:B------:R-:W-:Y:S01]  /*1530*/  ULOP3.LUT UR10, UR10, 0x3fff, URZ, 0xc0, !UPT ;  /* 0x00003fff0a0a7892 */ /* 0x000fe2000f8ec03f */
[----:B------:R-:W-:Y:S11]  /*1540*/  @!P0 BRA `(.L_x_17) ;  /* 0x0000000400608947 */ /* 0x000ff60003800000 */
[----:B------:R-:W-:-:S13]  /*1550*/  ISETP.NE.AND P1, PT, R81, 0x3, PT ;  /* 0x000000035100780c */ /* 0x000fda0003f25270 */
[----:B------:R-:W-:Y:S05]  /*1560*/  @!P1 BRA `(.L_x_18) ;  /* 0x0000000000049947 */ /* 0x000fea0003800000 */
[----:B------:R-:W-:Y:S01]  /*1570*/  BPT.TRAP 0x1 ;  /* 0x000000040000795c */ /* 0x000fe20000300000 */
.L_x_18:
[----:B------:R-:W-:Y:S01]  /*1580*/  ULEA UR6, UR5, UR18, 0x3 ;  /* 0x0000001205067291 */ /* 0x000fe2000f8e183f */
[----:B------:R-:W-:-:S05]  /*1590*/  IMAD.U32 R8, RZ, RZ, UR4 ;  /* 0x00000004ff087e24 */ /* 0x000fca000f8e00ff */
[----:B------:R-:W-:-:S04]  /*15a0*/  SHF.L.U32 R8, R8, 0x1f, RZ ;  /* 0x0000001f08087819 */ /* 0x000fc800000006ff */
[----:B------:R0:W1:Y:S01]  /*15b0*/  SYNCS.PHASECHK.TRANS64.TRYWAIT P0, [UR6], R8 ;  /* 0x00000008ff0075a7 */ /* 0x0000620008000146 */
[----:B------:R-:W-:Y:S05]  /*15c0*/  @!P1 BRA `(.L_x_19) ;  /* 0x0000000000049947 */ /* 0x000fea0003800000 */
[----:B------:R-:W-:Y:S01]  /*15d0*/  BPT.TRAP 0x1 ;  /* 0x000000040000795c */ /* 0x000fe20000300000 */
.L_x_19:
[----:B-1----:R-:W-:Y:S05]  /*15e0*/  @P0 BRA `(.L_x_20) ;  /* 0x0000000000080947 */ /* 0x002fea0003800000 */
[----:B------:R-:W1:Y:S02]  /*15f0*/  SYNCS.PHASECHK.TRANS64.TRYWAIT P0, [UR6], R8 ;  /* 0x00000008ff0075a7 */ /* 0x000e640008000146 */
[----:B-1----:R-:W-:Y:S05]  /*1600*/  @!P0 BRA `(.L_x_21) ;  /* 0x0000005400388947 */ /* 0x002fea0003800000 */
.L_x_20:
[----:B------:R-:W-:Y:S01]  /*1610*/  UIADD3 UR6, UR18, 0x4100, URZ ;  /* 0x0000410012067890 */ /* 0x000fe2000fffe03f */
[----:B------:R-:W-:Y:S01]  /*1620*/  WARPGROUP.ARRIVE ;  /* 0x00000000000079c5 */ /* 0x000fe20000000000 */
[----:B------:R-:W-:Y:S01]  /*1630*/  ULDC UR7, c[0x0][0x50c] ;  /* 0x0001430000077ab9 */ /* 0x000fe20000000800 */
[----:B------:R-:W-:Y:S01]  /*1640*/  ULOP3.LUT UR12, UR10, 0x10000, URZ, 0xfc, !UPT ;  /* 0x000100000a0c7892 */ /* 0x000fe2000f8efc3f */
[----:B------:R-:W-:Y:S01]  /*1650*/  CS2R R16, SRZ ;  /* 0x0000000000107805 */ /* 0x000fe2000001ff00 */
[----:B------:R-:W-:Y:S01]  /*1660*/  UISETP.NE.AND UP0, UPT, UR7, 0x1, UPT ;  /* 0x000000010700788c */ /* 0x000fe2000bf05270 */
[----:B------:R-:W-:Y:S01]  /*1670*/  IMAD.MOV.U32 R13, RZ, RZ, RZ ;  /* 0x000000ffff0d7224 */ /* 0x000fe200078e00ff */
[----:B------:R-:W-:Y:S01]  /*1680*/  USHF.R.U32.HI UR6, URZ, 0x4, UR6 ;  /* 0x000000043f067899 */ /* 0x000fe20008011606 */
[----:B------:R-:W-:Y:S01]  /*1690*/  CS2R R18, SRZ ;  /* 0x0000000000127805 */ /* 0x000fe2000001ff00 */
[----:B------:R-:W-:Y:S01]  /*16a0*/  USEL UR7, URZ, 0x1, UP0 ;  /* 0x000000013f077887 */ /* 0x000fe20008000000 */
[----:B------:R-:W-:Y:S01]  /*16b0*/  CS2R R20, SRZ ;  /* 0x0000000000147805 */ /* 0x000fe2000001ff00 */
[----:B------:R-:W-:Y:S01]  /*16c0*/  ULOP3.LUT UR6, UR6, 0x3fff, URZ, 0xc0, !UPT ;  /* 0x00003fff06067892 */ /* 0x000fe2000f8ec03f */
[----:B------:R-:W-:Y:S01]  /*16d0*/  CS2R R22, SRZ ;  /* 0x0000000000167805 */ /* 0x000fe2000001ff00 */
[----:B------:R-:W-:Y:S01]  /*16e0*/  ULEA UR12, UR5, UR12, 0x8 ;  /* 0x0000000c050c7291 */ /* 0x000fe2000f8e403f */
[----:B------:R-:W-:Y:S01]  /*16f0*/  CS2R R56, SRZ ;  /* 0x0000000000387805 */ /* 0x000fe2000001ff00 */
[----:B------:R-:W-:Y:S01]  /*1700*/  ULOP3.LUT UR6, UR6, 0x10000, URZ, 0xfc, !UPT ;  /* 0x0001000006067892 */ /* 0x000fe2000f8efc3f */
[----:B------:R-:W-:Y:S01]  /*1710*/  ISETP.NE.AND P0, PT, RZ, UR7, PT ;  /* 0x00000007ff007c0c */ /* 0x000fe2000bf05270 */
[----:B------:R-:W-:Y:S01]  /*1720*/  UMOV UR13, 0xc0000010 ;  /* 0xc0000010000d7882 */ /* 0x000fe20000000000 */
[----:B------:R-:W-:Y:S01]  /*1730*/  UMOV UR15, 0xc0000010 ;  /* 0xc0000010000f7882 */ /* 0x000fe20000000000 */
[----:B------:R-:W-:Y:S01]  /*1740*/  ULEA UR14, UR5, UR6, 0x7 ;  /* 0x00000006050e7291 */ /* 0x000fe2000f8e383f */
[----:B------:R-:W-:-:S02]  /*1750*/  CS2R R58, SRZ ;  /* 0x00000000003a7805 */ /* 0x000fc4000001ff00 */
[----:B------:R-:W-:Y:S01]  /*1760*/  CS2R R60, SRZ ;  /* 0x00000000003c7805 */ /* 0x000fe2000001ff00 */
[----:B------:R-:W-:Y:S01]  /*1770*/  UMOV UR6, 0x1 ;  /* 0x0000000100067882 */ /* 0x000fe20000000000 */
[----:B------:R-:W-:Y:S02]  /*1780*/  CS2R R62, SRZ ;  /* 0x00000000003e7805 */ /* 0x000fe4000001ff00 */
[----:B------:R-:W-:Y:S02]  /*1790*/  CS2R R64, SRZ ;  /* 0x0000000000407805 */ /* 0x000fe4000001ff00 */
[----:B------:R-:W-:Y:S02]  /*17a0*/  CS2R R66, SRZ ;  /* 0x0000000000427805 */ /* 0x000fe4000001ff00 */
[----:B------:R-:W-:Y:S01]  /*17b0*/  CS2R R68, SRZ ;  /* 0x0000000000447805 */ /* 0x000fe2000001ff00 */
[----:B------:R-:W-:Y:S01]  /*17c0*/  IMAD.MOV.U32 R70, RZ, RZ, RZ ;  /* 0x000000ffff467224 */ /* 0x000fe200078e00ff */
[----:B------:R-:W-:Y:S01]  /*17d0*/  QGMMA.64x64x32.F32.E5M2.E5M2 R24, gdesc[UR12], RZ, !UPT, gsb0 ;  /* 0x00e000000c1879f3 */ /* 0x000fe2000c0038ff */
[----:B------:R-:W-:Y:S01]  /*17e0*/  CS2R R74, SRZ ;  /* 0x00000000004a7805 */ /* 0x000fe2000001ff00 */
[----:B------:R-:W-:Y:S01]  /*17f0*/  IMAD.MOV.U32 R73, RZ, RZ, RZ ;  /* 0x000000ffff497224 */ /* 0x000fe200078e00ff */
[----:B------:R-:W-:-:S02]  /*1800*/  CS2R R76, SRZ ;  /* 0x00000000004c7805 */ /* 0x000fc4000001ff00 */
[----:B------:R-:W-:Y:S01]  /*1810*/  CS2R R78, SRZ ;  /* 0x00000000004e7805 */ /* 0x000fe2000001ff00 */
[----:B------:R-:W-:Y:S01]  /*1820*/  IMAD.MOV.U32 R80, RZ, RZ, RZ ;  /* 0x000000ffff507224 */ /* 0x000fe200078e00ff */
[----:B------:R-:W-:Y:S06]  /*1830*/  @!P0 BRA `(.L_x_22) ;  /* 0x0000000000888947 */ /* 0x000fec0003800000 */
[----:B------:R-:W-:Y:S02]  /*1840*/  WARPGROUP.DEPBAR.LE gsb0, 0x0 ;  /* 0x00008000000079c5 */ /* 0x000fe40000010000 */
[----:B------:R-:W-:-:S01]  /*1850*/  FADD R79, RZ, R24 ;  /* 0x00000018ff4f7221 */ /* 0x000fc20000000000 */
[----:B------:R-:W-:Y:S01]  /*1860*/  FADD R80, RZ, R25 ;  /* 0x00000019ff507221 */ /* 0x000fe20000000000 */
        /* <DEDUP_REMOVED lines=30> */
[----:B------:R-:W-:-:S06]  /*1a50*/  UMOV UR6, URZ ;  /* 0x0000003f00067c82 */ /* 0x000fcc0008000000 */
.L_x_22:
[----:B------:R-:W-:-:S04]  /*1a60*/  UIADD3 UR11, UR5, 0x1, URZ ;  /* 0x00000001050b7890 */ /* 0x000fc8000fffe03f */
[----:B------:R-:W-:-:S04]  /*1a70*/  UISETP.NE.AND UP0, UPT, UR11, 0x4, UPT ;  /* 0x000000040b00788c */ /* 0x000fc8000bf05270 */
[----:B------:R-:W-:Y:S02]  /*1a80*/  USEL UR8, URZ, 0x1, UP0 ;  /* 0x000000013f087887 */ /* 0x000fe40008000000 */
[----:B------:R-:W-:Y:S02]  /*1a90*/  USEL UR11, UR11, URZ, UP0 ;  /* 0x0000003f0b0b7287 */ /* 0x000fe40008000000 */
[----:B------:R-:W-:-:S06]  /*1aa0*/  ULOP3.LUT UR8, UR4, UR8, URZ, 0x3c, !UPT ;  /* 0x0000000804087292 */ /* 0x000fcc000f8e3c3f */
[----:B------:R-:W-:Y:S01]  /*1ab0*/  IMAD.U32 R15, RZ, RZ, UR8 ;  /* 0x00000008ff0f7e24 */ /* 0x000fe2000f8e00ff */
[----:B------:R-:W-:-:S06]  /*1ac0*/  UMOV UR8, 0x1 ;  /* 0x0000000100087882 */ /* 0x000fcc0000000000 */
.L_x_17:
[----:B------:R-:W-:-:S04]  /*1ad0*/  UISETP.LT.AND UP0, UPT, UR9, 0x1, UPT ;  /* 0x000000010900788c */ /* 0x000fc8000bf01270 */
[----:B------:R-:W-:-:S04]  /*1ae0*/  USEL UR12, UR9, 0x1, UP0 ;  /* 0x00000001090c7887 */ /* 0x000fc80008000000 */
[----:B------:R-:W-:-:S04]  /*1af0*/  UIADD3 UR12, UR9, -UR12, URZ ;  /* 0x8000000c090c7290 */ /* 0x000fc8000fffe03f */
[----:B------:R-:W-:-:S06]  /*1b00*/  UISETP.GE.AND UP0, UPT, UR12, 0x1, UPT ;  /* 0x000000010c00788c */ /* 0x000fcc000bf06270 */
[----:B------:R-:W-:-:S13]  /*1b10*/  PLOP3.LUT P0, PT, PT, PT, UP0, 0x80, 0x0 ;  /* 0x000000000000781c */ /* 0x000fda0003f0f008 */
[----:B------:R-:W-:Y:S05]  /*1b20*/  @!P0 BRA `(.L_x_23) ;  /* 0x0000000400748947 */ /* 0x000fea0003800000 */
[----:B01----:R-:W-:Y:S01]  /*1b30*/  IMAD.U32 R8, RZ, RZ, UR12 ;  /* 0x0000000cff087e24 */ /* 0x003fe2000f8e00ff */
[----:B------:R-:W-:Y:S01]  /*1b40*/  ULDC UR19, c[0x0][0x50c] ;  /* 0x0001430000137ab9 */ /* 0x000fe20000000800 */
[----:B------:R-:W-:-:S07]  /*1b50*/  IMAD.U32 R9, RZ, RZ, UR5 ;  /* 0x00000005ff097e24 */ /* 0x000fce000f8e00ff */
.L_x_31:
[----:B------:R-:W-:-:S13]  /*1b60*/  ISETP.NE.AND P1, PT, R81, 0x3, PT ;  /* 0x000000035100780c */ /* 0x000fda0003f25270 */
[----:B------:R-:W-:Y:S05]  /*1b70*/  @!P1 BRA `(.L_x_24) ;  /* 0x0000000000049947 */ /* 0x000fea0003800000 */
[----:B------:R-:W-:Y:S01]  /*1b80*/  BPT.TRAP 0x1 ;  /* 0x000000040000795c */ /* 0x000fe20000300000 */
.L_x_24:
[----:B------:R-:W0:Y:S01]  /*1b90*/  S2UR UR12, SR_CgaCtaId ;  /* 0x00000000000c79c3 */ /* 0x000e220000008800 */
[----:B------:R-:W-:Y:S01]  /*1ba0*/  UMOV UR18, 0x400 ;  /* 0x0000040000127882 */ /* 0x000fe20000000000 */
[----:B------:R-:W-:Y:S01]  /*1bb0*/  SHF.L.U32 R10, R15, 0x1f, RZ ;  /* 0x0000001f0f0a7819 */ /* 0x000fe200000006ff */
[----:B0-----:R-:W-:-:S04]  /*1bc0*/  ULEA UR18, UR12, UR18, 0x18 ;  /* 0x000000120c127291 */ /* 0x001fc8000f8ec03f */
[----:B------:R-:W-:-:S09]  /*1bd0*/  ULEA UR12, UR11, UR18, 0x3 ;  /* 0x000000120b0c7291 */ /* 0x000fd2000f8e183f */
[----:B------:R0:W1:Y:S01]  /*1be0*/  SYNCS.PHASECHK.TRANS64.TRYWAIT P0, [UR12], R10 ;  /* 0x0000000aff0075a7 */ /* 0x000062000800014c */
[----:B------:R-:W-:Y:S05]  /*1bf0*/  @!P1 BRA `(.L_x_25) ;  /* 0x0000000000049947 */ /* 0x000fea0003800000 */
[----:B------:R-:W-:Y:S01]  /*1c00*/  BPT.TRAP 0x1 ;  /* 0x000000040000795c */ /* 0x000fe20000300000 */
.L_x_25:
[----:B-1----:R-:W-:Y:S05]  /*1c10*/  @P0 BRA `(.L_x_26) ;  /* 0x0000000000080947 */ /* 0x002fea0003800000 */
[----:B------:R-:W1:Y:S02]  /*1c20*/  SYNCS.PHASECHK.TRANS64.TRYWAIT P0, [UR12], R10 ;  /* 0x0000000aff0075a7 */ /* 0x000e64000800014c */
[----:B-1----:R-:W-:Y:S05]  /*1c30*/  @!P0 BRA `(.L_x_27) ;  /* 0x0000004c00c48947 */ /* 0x002fea0003800000 */
.L_x_26:
[----:B------:R-:W-:Y:S01]  /*1c40*/  UIADD3 UR12, UR18, 0x4100, URZ ;  /* 0x00004100120c7890 */ /* 0x000fe2000fffe03f */
[----:B------:R-:W-:Y:S01]  /*1c50*/  WARPGROUP.ARRIVE ;  /* 0x00000000000079c5 */ /* 0x000fe20000000000 */
[----:B------:R-:W-:Y:S02]  /*1c60*/  UISETP.NE.AND UP0, UPT, UR7, URZ, UPT ;  /* 0x0000003f0700728c */ /* 0x000fe4000bf05270 */
[----:B------:R-:W-:Y:S02]  /*1c70*/  USHF.R.U32.HI UR12, URZ, 0x4, UR12 ;  /* 0x000000043f0c7899 */ /* 0x000fe4000801160c */
[----:B------:R-:W-:Y:S02]  /*1c80*/  USEL UR8, UR8, URZ, !UP0 ;  /* 0x0000003f08087287 */ /* 0x000fe4000c000000 */
[----:B------:R-:W-:Y:S02]  /*1c90*/  ULOP3.LUT UR7, UR12, 0x3fff, URZ, 0xc0, !UPT ;  /* 0x00003fff0c077892 */ /* 0x000fe4000f8ec03f */
[----:B------:R-:W-:-:S02]  /*1ca0*/  ULOP3.LUT UR12, UR10, 0x10000, URZ, 0xfc, !UPT ;  /* 0x000100000a0c7892 */ /* 0x000fc4000f8efc3f */
[----:B------:R-:W-:Y:S02]  /*1cb0*/  ULOP3.LUT UR7, UR7, 0x10000, URZ, 0xfc, !UPT ;  /* 0x0001000007077892 */ /* 0x000fe4000f8efc3f */
[----:B------:R-:W-:Y:S02]  /*1cc0*/  UISETP.NE.U32.AND UP0, UPT, UR8, URZ, UPT ;  /* 0x0000003f0800728c */ /* 0x000fe4000bf05070 */
[----:B------:R-:W-:Y:S02]  /*1cd0*/  ULEA UR12, UR11, UR12, 0x8 ;  /* 0x0000000c0b0c7291 */ /* 0x000fe4000f8e403f */
[----:B------:R-:W-:Y:S01]  /*1ce0*/  ULEA UR14, UR11, UR7, 0x7 ;  /* 0x000000070b0e7291 */ /* 0x000fe2000f8e383f */
[----:B------:R-:W-:Y:S01]  /*1cf0*/  UMOV UR13, 0xc0000010 ;  /* 0xc0000010000d7882 */ /* 0x000fe20000000000 */
[----:B------:R-:W-:Y:S01]  /*1d00*/  UMOV UR15, 0xc0000010 ;  /* 0xc0000010000f7882 */ /* 0x000fe20000000000 */
[----:B------:R-:W-:-:S06]  /*1d10*/  UIADD3 UR6, UR6, 0x1, URZ ;  /* 0x0000000106067890 */ /* 0x000fcc000fffe03f */
[----:B------:R-:W-:Y:S01]  /*1d20*/  QGMMA.64x64x32.F32.E5M2.E5M2 R24, gdesc[UR12], R24, UP0, gsb0 ;  /* 0x00e000000c1879f3 */ /* 0x000fe2000b803818 */
[----:B------:R-:W-:-:S04]  /*1d30*/  UISETP.NE.AND UP0, UPT, UR6, UR19, UPT ;  /* 0x000000130600728c */ /* 0x000fc8000bf05270 */
[----:B------:R-:W-:-:S06]  /*1d40*/  USEL UR7, URZ, 0x1, UP0 ;  /* 0x000000013f077887 */ /* 0x000fcc0008000000 */
[----:B------:R-:W-:Y:S01]  /*1d50*/  ISETP.NE.AND P0, PT, RZ, UR7, PT ;  /* 0x00000007ff007c0c */ /* 0x000fe2000bf05270 */
[----:B------:R-:W-:-:S12]  /*1d60*/  WARPGROUP.DEPBAR.LE gsb0, 0x1 ;  /* 0x00008000000079c5 */ /* 0x000fd80000010100 */
[----:B------:R-:W-:Y:S05]  /*1d70*/  @!P0 BRA `(.L_x_28) ;  /* 0x0000000000888947 */ /* 0x000fea0003800000 */
[----:B------:R-:W-:Y:S02]  /*1d80*/  WARPGROUP.DEPBAR.LE gsb0, 0x0 ;  /* 0x00008000000079c5 */ /* 0x000fe40000010000 */
[----:B------:R-:W-:-:S01]  /*1d90*/  FADD R79, R24, R79 ;  /* 0x0000004f184f7221 */ /* 0x000fc20000000000 */
[----:B------:R-:W-:Y:S01]  /*1da0*/  FADD R80, R25, R80 ;  /* 0x0000005019507221 */ /* 0x000fe20000000000 */
        /* <DEDUP_REMOVED lines=30> */
[----:B------:R-:W-:-:S06]  /*1f90*/  UMOV UR6, URZ ;  /* 0x0000003f00067c82 */ /* 0x000fcc0008000000 */
.L_x_28:
[----:B------:R-:W-:Y:S05]  /*1fa0*/  @!P1 BRA `(.L_x_29) ;  /* 0x0000000000049947 */ /* 0x000fea0003800000 */
[----:B------:R-:W-:Y:S01]  /*1fb0*/  BPT.TRAP 0x1 ;  /* 0x000000040000795c */ /* 0x000fe20000300000 */
.L_x_29:
[----:B------:R-:W-:-:S13]  /*1fc0*/  ISETP.NE.AND P0, PT, R6, RZ, PT ;  /* 0x000000ff0600720c */ /* 0x000fda0003f05270 */
[----:B01----:R-:W-:-:S05]  /*1fd0*/  @P0 LEA R10, R9, UR18, 0x3 ;  /* 0x00000012090a0c11 */ /* 0x003fca000f8e18ff */
[----:B------:R-:W-:-:S05]  /*1fe0*/  @P0 VIADD R10, R10, 0x20 ;  /* 0x000000200a0a0836 */ /* 0x000fca0000000000 */
[----:B------:R-:W-:-:S04]  /*1ff0*/  @P0 PRMT R10, R3, 0x654, R10 ;  /* 0x00000654030a0816 */ /* 0x000fc8000000000a */
[----:B------:R0:W-:Y:S01]  /*2000*/  @P0 SYNCS.ARRIVE.TRANS64.RED.A1T0 RZ, [R10+URZ], RZ ;  /* 0x000000ff0aff09a7 */ /* 0x0001e2000810043f */
[----:B------:R-:W-:-:S13]  /*2010*/  ISETP.GT.U32.AND P0, PT, R2, 0x1, PT ;  /* 0x000000010200780c */ /* 0x000fda0003f04070 */
[----:B0-----:R-:W-:Y:S05]  /*2020*/  @P0 BRA `(.L_x_30) ;  /* 0x0000000000040947 */ /* 0x001fea0003800000 */
[----:B------:R-:W-:Y:S01]  /*2030*/  BPT.TRAP 0x1 ;  /* 0x000000040000795c */ /* 0x000fe20000300000 */
.L_x_30:
[----:B------:R-:W-:Y:S01]  /*2040*/  UIADD3 UR11, UR11, 0x1, URZ ;  /* 0x000000010b0b7890 */ /* 0x000fe2000fffe03f */
[C---:B------:R-:W-:Y:S01]  /*2050*/  ISETP.GT.AND P1, PT, R8.reuse, 0x1, PT ;  /* 0x000000010800780c */ /* 0x040fe20003f24270 */
[----:B------:R-:W-:Y:S02]  /*2060*/  VIADD R9, R9, 0x1 ;  /* 0x0000000109097836 */ /* 0x000fe40000000000 */
[----:B------:R-:W-:Y:S01]  /*2070*/  UISETP.NE.AND UP0, UPT, UR11, 0x4, UPT ;  /* 0x000000040b00788c */ /* 0x000fe2000bf05270 */
[----:B------:R-:W-:Y:S02]  /*2080*/  VIADD R8, R8, 0xffffffff ;  /* 0xffffffff08087836 */ /* 0x000fe40000000000 */
[C---:B------:R-:W-:Y:S01]  /*2090*/  ISETP.NE.AND P0, PT, R9.reuse, 0x4, PT ;  /* 0x000000040900780c */ /* 0x040fe20003f05270 */
[----:B------:R-:W-:Y:S02]  /*20a0*/  USEL UR8, URZ, 0x1, UP0 ;  /* 0x000000013f087887 */ /* 0x000fe40008000000 */
[----:B------:R-:W-:Y:S01]  /*20b0*/  USEL UR11, UR11, URZ, UP0 ;  /* 0x0000003f0b0b7287 */ /* 0x000fe20008000000 */
[----:B------:R-:W-:-:S03]  /*20c0*/  SEL R9, R9, RZ, P0 ;  /* 0x000000ff09097207 */ /* 0x000fc60000000000 */
[----:B------:R-:W-:Y:S01]  /*20d0*/  LOP3.LUT R15, R15, UR8, RZ, 0x3c, !PT ;  /* 0x000000080f0f7c12 */ /* 0x000fe2000f8e3cff */
[----:B------:R-:W-:Y:S01]  /*20e0*/  UMOV UR8, 0x1 ;  /* 0x0000000100087882 */ /* 0x000fe20000000000 */
[----:B------:R-:W-:Y:S06]  /*20f0*/  @P1 BRA `(.L_x_31) ;  /* 0xfffffff800981947 */ /* 0x000fec000383ffff */
.L_x_23:
[----:B------:R-:W-:Y:S01]  /*2100*/  UISETP.NE.AND UP0, UPT, UR6, URZ, UPT ;  /* 0x0000003f0600728c */ /* 0x000fe2000bf05270 */
[----:B01----:R-:W0:Y:S03]  /*2110*/  LDC R8, c[0x0][0x28c] ;  /* 0x0000a300ff087b82 */ /* 0x003e260000000800 */
[----:B------:R-:W-:-:S06]  /*2120*/  USEL UR6, URZ, 0x1, !UP0 ;  /* 0x000000013f067887 */ /* 0x000fcc000c000000 */
[----:B------:R-:W-:Y:S02]  /*2130*/  ISETP.NE.AND P0, PT, RZ, UR6, PT ;  /* 0x00000006ff007c0c */ /* 0x000fe4000bf05270 */
[----:B0-----:R-:W-:-:S11]  /*2140*/  ISETP.GE.AND P1, PT, R8, 0x1, PT ;  /* 0x000000010800780c */ /* 0x001fd60003f26270 */
[----:B------:R-:W-:Y:S05]  /*2150*/  @!P0 BRA `(.L_x_32) ;  /* 0x0000000000848947 */ /* 0x000fea0003800000 */
[----:B------:R-:W-:Y:S02]  /*2160*/  WARPGROUP.DEPBAR.LE gsb0, 0x0 ;  /* 0x00008000000079c5 */ /* 0x000fe40000010000 */
[----:B------:R-:W-:Y:S01]  /*2170*/  FADD R79, R24, R79 ;  /* 0x0000004f184f7221 */ /* 0x000fe20000000000 */
        /* <DEDUP_REMOVED lines=30> */
[----:B------:R-:W-:-:S07]  /*2360*/  FADD R16, R16, R55 ;  /* 0x0000003710107221 */ /* 0x000fce0000000000 */
.L_x_32:
[----:B------:R-:W-:Y:S02]  /*2370*/  WARPGROUP.DEPBAR.LE gsb0, 0x0 ;  /* 0x00008000000079c5 */ /* 0x000fe40000010000 */
[----:B------:R-:W-:Y:S05]  /*2380*/  @!P1 BRA `(.L_x_33) ;  /* 0x0000000000489947 */ /* 0x000fea0003800000 */
[----:B------:R-:W-:-:S13]  /*2390*/  ISETP.NE.AND P0, PT, R81, 0x3, PT ;  /* 0x000000035100780c */ /* 0x000fda0003f05270 */
[----:B------:R-:W-:Y:S05]  /*23a0*/  @!P0 BRA `(.L_x_34) ;  /* 0x0000000000048947 */ /* 0x000fea0003800000 */
[----:B------:R-:W-:Y:S01]  /*23b0*/  BPT.TRAP 0x1 ;  /* 0x000000040000795c */ /* 0x000fe20000300000 */
.L_x_34:
[----:B------:R-:W-:Y:S01]  /*23c0*/  ISETP.NE.AND P0, PT, R6, RZ, PT ;  /* 0x000000ff0600720c */ /* 0x000fe20003f05270 */
[----:B------:R-:W-:Y:S01]  /*23d0*/  UISETP.LT.AND UP1, UPT, UR9, 0x1, UPT ;  /* 0x000000010900788c */ /* 0x000fe2000bf21270 */
[----:B------:R-:W-:-:S11]  /*23e0*/  IMAD.U32 R9, RZ, RZ, UR18 ;  /* 0x00000012ff097e24 */ /* 0x000fd6000f8e00ff */
[----:B------:R-:W-:-:S05]  /*23f0*/  VOTEU.ANY UP0, P0 ;  /* 0x00000000003f7886 */ /* 0x000fca0000000100 */
[----:B------:R-:W-:-:S04]  /*2400*/  @UP0 USEL UR6, UR9, 0x1, UP1 ;  /* 0x0000000109060887 */ /* 0x000fc80008800000 */
[----:B------:R-:W-:-:S06]  /*2410*/  @UP0 UIADD3 UR6, UR5, UR9, -UR6 ;  /* 0x0000000905060290 */ /* 0x000fcc000fffe806 */
[----:B------:R-:W-:-:S04]  /*2420*/  IMAD.U32 R8, RZ, RZ, UR6 ;  /* 0x00000006ff087e24 */ /* 0x000fc8000f8e00ff */
[----:B------:R-:W-:-:S05]  /*2430*/  @P0 IMAD.SHL.U32 R8, R8, 0x8, RZ ;  /* 0x0000000808080824 */ /* 0x000fca00078e00ff */
[----:B------:R-:W-:-:S04]  /*2440*/  @P0 LOP3.LUT R8, R8, 0x18, RZ, 0xc0, !PT ;  /* 0x0000001808080812 */ /* 0x000fc800078ec0ff */
[----:B------:R-:W-:-:S04]  /*2450*/  @P0 IADD3 R8, R9, 0x20, R8 ;  /* 0x0000002009080810 */ /* 0x000fc80007ffe008 */
[----:B------:R-:W-:-:S04]  /*2460*/  @P0 PRMT R8, R3, 0x654, R8 ;  /* 0x0000065403080816 */ /* 0x000fc80000000008 */
[----:B------:R0:W-:Y:S01]  /*2470*/  @P0 SYNCS.ARRIVE.TRANS64.RED.A1T0 RZ, [R8+URZ], RZ ;  /* 0x000000ff08ff09a7 */ /* 0x0001e2000810043f */
[----:B------:R-:W-:-:S13]  /*2480*/  ISETP.GT.U32.AND P0, PT, R2, 0x1, PT ;  /* 0x000000010200780c */ /* 0x000fda0003f04070 */
[----:B0-----:R-:W-:Y:S05]  /*2490*/  @P0 BRA `(.L_x_33) ;  /* 0x0000000000040947 */ /* 0x001fea0003800000 */
[----:B------:R-:W-:Y:S01]  /*24a0*/  BPT.TRAP 0x1 ;  /* 0x000000040000795c */ /* 0x000fe20000300000 */
.L_x_33:
[----:B------:R-:W0:Y:S01]  /*24b0*/  LDC R24, c[0x0][0x288] ;  /* 0x0000a200ff187b82 */ /* 0x000e220000000800 */
[--C-:B------:R-:W-:Y:S01]  /*24c0*/  SHF.R.U32.HI R8, RZ, 0x2, R0.reuse ;  /* 0x00000002ff087819 */ /* 0x100fe20000011600 */
[----:B------:R-:W-:Y:S01]  /*24d0*/  IMAD.SHL.U32 R15, R72, 0x40, RZ ;  /* 0x00000040480f7824 */ /* 0x000fe200078e00ff */
[----:B------:R-:W-:Y:S01]  /*24e0*/  LOP3.LUT R10, R0, 0x60, RZ, 0xc0, !PT ;  /* 0x00000060000a7812 */ /* 0x000fe200078ec0ff */
[----:B------:R-:W-:Y:S01]  /*24f0*/  ULDC UR6, c[0x0][0x284] ;  /* 0x0000a10000067ab9 */ /* 0x000fe20000000800 */
[----:B------:R-:W-:Y:S01]  /*2500*/  SHF.R.U32.HI R11, RZ, 0x7, R0 ;  /* 0x00000007ff0b7819 */ /* 0x000fe20000011600 */
[----:B------:R-:W-:Y:S01]  /*2510*/  IMAD.WIDE R30, R71, 0x80, RZ ;  /* 0x00000080471e7825 */ /* 0x000fe200078e02ff */
[----:B------:R-:W-:Y:S02]  /*2520*/  LOP3.LUT R9, R8, 0x7, RZ, 0xc0, !PT ;  /* 0x0000000708097812 */ /* 0x000fe400078ec0ff */
[----:B------:R-:W-:Y:S02]  /*2530*/  SHF.R.U32.HI R10, RZ, 0x1, R10 ;  /* 0x00000001ff0a7819 */ /* 0x000fe4000001160a */
[----:B------:R-:W-:-:S02]  /*2540*/  LOP3.LUT R8, R11, 0x1, RZ, 0xc0, !PT ;  /* 0x000000010b087812 */ /* 0x000fc400078ec0ff */
[----:B------:R-:W-:Y:S02]  /*2550*/  IADD3 R25, RZ, -R10, -R9 ;  /* 0x8000000aff197210 */ /* 0x000fe40007ffe809 */
[----:B------:R-:W-:Y:S01]  /*2560*/  LOP3.LUT R11, R0, 0x3, RZ, 0xc0, !PT ;  /* 0x00000003000b7812 */ /* 0x000fe200078ec0ff */
[C---:B------:R-:W-:Y:S02]  /*2570*/  IMAD.SHL.U32 R26, R8.reuse, 0x40, RZ ;  /* 0x00000040081a7824 */ /* 0x040fe400078e00ff */
[----:B------:R-:W-:Y:S02]  /*2580*/  IMAD R25, R8, -0x40, R25 ;  /* 0xffffffc008197824 */ /* 0x000fe400078e0219 */
[----:B------:R-:W-:Y:S01]  /*2590*/  IMAD.SHL.U32 R8, R71, 0x80, RZ ;  /* 0x0000008047087824 */ /* 0x000fe200078e00ff */
[----:B------:R-:W-:Y:S01]  /*25a0*/  LOP3.LUT R9, R26, 0x40, R9, 0xe2, !PT ;  /* 0x000000401a097812 */ /* 0x000fe200078ee209 */
[----:B------:R-:W-:Y:S01]  /*25b0*/  IMAD.MOV.U32 R26, RZ, RZ, -0x1 ;  /* 0xffffffffff1a7424 */ /* 0x000fe200078e00ff */
[----:B0-----:R-:W-:Y:S01]  /*25c0*/  ISETP.GE.AND P0, PT, R15, R24, PT ;  /* 0x000000180f00720c */ /* 0x001fe20003f06270 */
[----:B------:R-:W-:Y:S01]  /*25d0*/  IMAD R28, R11, -0x2, R24 ;  /* 0xfffffffe0b1c7824 */ /* 0x000fe200078e0218 */
[----:B------:R-:W-:Y:S01]  /*25e0*/  IADD3 R27, -R8, UR6, R25 ;  /* 0x00000006081b7c10 */ /* 0x000fe2000fffe119 */
[----:B------:R-:W-:Y:S01]  /*25f0*/  IMAD.SHL.U32 R24, R0, 0x2, RZ ;  /* 0x0000000200187824 */ /* 0x000fe200078e00ff */
[----:B------:R-:W-:Y:S01]  /*2600*/  ISETP.GE.OR P0, PT, R8, UR6, P0 ;  /* 0x0000000608007c0c */ /* 0x000fe20008706670 */
[----:B------:R-:W-:Y:S01]  /*2610*/  IMAD.IADD R28, R28, 0x1, -R15 ;  /* 0x000000011c1c7824 */ /* 0x000fe200078e0a0f */
[----:B------:R-:W-:-:S02]  /*2620*/  LOP3.LUT R35, R30, R9, R10, 0xfe, !PT ;  /* 0x000000091e237212 */ /* 0x000fc400078efe0a */
[----:B------:R-:W-:-:S09]  /*2630*/  LOP3.LUT R24, R15, 0x6, R24, 0xf8, !PT ;  /* 0x000000060f187812 */ /* 0x000fd200078ef818 */
[----:B------:R-:W-:Y:S05]  /*2640*/  @P0 BRA `(.L_x_35) ;  /* 0x0000002400b00947 */ /* 0x000fea0003800000 */
[----:B------:R-:W0:Y:S01]  /*2650*/  LDC.64 R32, c[0x0][0x5c8] ;  /* 0x00017200ff207b82 */ /* 0x000e220000000a00 */
[----:B------:R-:W-:Y:S01]  /*2660*/  SHF.R.S32.HI R15, RZ, 0x1f, R14 ;  /* 0x0000001fff0f7819 */ /* 0x000fe2000001140e */
[----:B------:R-:W-:Y:S01]  /*2670*/  ULDC.64 UR6, c[0x0][0x5d0] ;  /* 0x0001740000067ab9 */ /* 0x000fe20000000a00 */
[----:B------:R-:W-:Y:S01]  /*2680*/  SHF.R.S32.HI R25, RZ, 0x1f, R24 ;  /* 0x0000001fff197819 */ /* 0x000fe20000011418 */
[----:B------:R-:W-:Y:S02]  /*2690*/  BSSY B0, `(.L_x_35) ;  /* 0x0000267000007945 */ /* 0x000fe40003800000 */
[----:B------:R-:W-:-:S04]  /*26a0*/  IMAD R9, R15, UR6, RZ ;  /* 0x000000060f097c24 */ /* 0x000fc8000f8e02ff */
[C---:B------:R-:W-:Y:S02]  /*26b0*/  IMAD R11, R14.reuse, UR7, R9 ;  /* 0x000000070e0b7c24 */ /* 0x040fe4000f8e0209 */
[----:B------:R-:W-:Y:S01]  /*26c0*/  IMAD.WIDE.U32 R8, R14, UR6, R24 ;  /* 0x000000060e087c25 */ /* 0x000fe2000f8e0018 */
[----:B------:R-:W-:-:S03]  /*26d0*/  ULDC.64 UR6, c[0x0][0x5c0] ;  /* 0x0001700000067ab9 */ /* 0x000fc60000000a00 */
[----:B------:R-:W-:Y:S02]  /*26e0*/  IMAD.IADD R9, R9, 0x1, R11 ;  /* 0x0000000109097824 */ /* 0x000fe400078e020b */
[-C--:B0-----:R-:W-:Y:S02]  /*26f0*/  IMAD R10, R31, R32.reuse, RZ ;  /* 0x000000201f0a7224 */ /* 0x081fe400078e02ff */
[----:B------:R-:W-:-:S04]  /*2700*/  IMAD.WIDE.U32 R8, R35, R32, R8 ;  /* 0x0000002023087225 */ /* 0x000fc800078e0008 */
[----:B------:R-:W-:Y:S01]  /*2710*/  IMAD R11, R35, R33, R10 ;  /* 0x00000021230b7224 */ /* 0x000fe200078e020a */
[----:B------:R-:W-:Y:S02]  /*2720*/  LEA R10, P0, R32, R8, 0x3 ;  /* 0x00000008200a7211 */ /* 0x000fe400078018ff */
[----:B------:R-:W-:Y:S01]  /*2730*/  IADD3 R8, P1, R8, UR6, RZ ;  /* 0x0000000608087c10 */ /* 0x000fe2000ff3e0ff */
[----:B------:R-:W-:Y:S01]  /*2740*/  IMAD.IADD R9, R9, 0x1, R11 ;  /* 0x0000000109097824 */ /* 0x000fe200078e020b */
[----:B------:R-:W-:-:S04]  /*2750*/  IADD3 R10, P2, R10, UR6, RZ ;  /* 0x000000060a0a7c10 */ /* 0x000fc8000ff5e0ff */
[----:B------:R-:W-:Y:S02]  /*2760*/  LEA.HI.X R11, R32, R9, R33, 0x3, P0 ;  /* 0x00000009200b7211 */ /* 0x000fe400000f1c21 */
[----:B----45:R-:W-:Y:S02]  /*2770*/  FSETP.NEU.AND P0, PT, R12, RZ, PT ;  /* 0x000000ff0c00720b */ /* 0x030fe40003f0d000 */
[----:B------:R-:W-:Y:S02]  /*2780*/  IADD3.X R9, R9, UR7, RZ, P1, !PT ;  /* 0x0000000709097c10 */ /* 0x000fe40008ffe4ff */
[----:B------:R-:W-:-:S09]  /*2790*/  IADD3.X R11, R11, UR7, RZ, P2, !PT ;  /* 0x000000070b0b7c10 */ /* 0x000fd200097fe4ff */
[----:B------:R-:W-:Y:S05]  /*27a0*/  @!P0 BRA `(.L_x_36) ;  /* 0x0000001c00148947 */ /* 0x000fea0003800000 */
[----:B------:R-:W-:Y:S01]  /*27b0*/  ULDC.64 UR6, c[0x0][0x5b8] ;  /* 0x00016e0000067ab9 */ /* 0x000fe20000000a00 */
[----:B------:R-:W-:Y:S01]  /*27c0*/  ISETP.GE.AND P0, PT, R28, 0x1, PT ;  /* 0x000000011c00780c */ /* 0x000fe20003f06270 */
[----:B------:R-:W-:Y:S01]  /*27d0*/  IMAD R15, R15, UR6, RZ ;  /* 0x000000060f0f7c24 */ /* 0x000fe2000f8e02ff */
[----:B------:R-:W-:Y:S01]  /*27e0*/  ULDC.64 UR10, c[0x0][0x5a8] ;  /* 0x00016a00000a7ab9 */ /* 0x000fe20000000a00 */
[C---:B------:R-:W-:Y:S01]  /*27f0*/  IMAD.WIDE.U32 R24, R14.reuse, UR6, R24 ;  /* 0x000000060e187c25 */ /* 0x040fe2000f8e0018 */
[----:B------:R-:W-:Y:S01]  /*2800*/  ISETP.LT.OR P3, PT, R27, 0x1, !P0 ;  /* 0x000000011b00780c */ /* 0x000fe20004761670 */
[----:B------:R-:W-:Y:S02]  /*2810*/  BSSY B1, `(.L_x_37) ;  /* 0x000000c000017945 */ /* 0x000fe40003800000 */
[----:B------:R-:W-:Y:S01]  /*2820*/  IMAD R15, R14, UR7, R15 ;  /* 0x000000070e0f7c24 */ /* 0x000fe2000f8e020f */
[----:B------:R-:W-:Y:S02]  /*2830*/  ULDC.64 UR6, c[0x0][0x5b0] ;  /* 0x00016c0000067ab9 */ /* 0x000fe40000000a00 */
[----:B------:R-:W-:-:S02]  /*2840*/  IMAD R29, R31, UR6, RZ ;  /* 0x000000061f1d7c24 */ /* 0x000fc4000f8e02ff */
[----:B------:R-:W-:Y:S02]  /*2850*/  IMAD.IADD R25, R25, 0x1, R15 ;  /* 0x0000000119197824 */ /* 0x000fe400078e020f */
[C---:B------:R-:W-:Y:S02]  /*2860*/  IMAD R29, R35.reuse, UR7, R29 ;  /* 0x00000007231d7c24 */ /* 0x040fe4000f8e021d */
[----:B------:R-:W-:-:S03]  /*2870*/  IMAD.WIDE.U32 R14, R35, UR6, R24 ;  /* 0x00000006230e7c25 */ /* 0x000fc6000f8e0018 */
[----:B------:R-:W-:-:S04]  /*2880*/  IADD3 R14, P1, R14, UR10, RZ ;  /* 0x0000000a0e0e7c10 */ /* 0x000fc8000ff3e0ff */
[--C-:B------:R-:W-:Y:S02]  /*2890*/  IADD3.X R15, R15, UR11, R29.reuse, P1, !PT ;  /* 0x0000000b0f0f7c10 */ /* 0x100fe40008ffe41d */
[----:B------:R-:W-:Y:S01]  /*28a0*/  PRMT R29, RZ, 0x7610, R29 ;  /* 0x00007610ff1d7816 */ /* 0x000fe2000000001d */
[----:B------:R-:W-:Y:S06]  /*28b0*/  @P3 BRA `(.L_x_38) ;  /* 0x0000000000043947 */ /* 0x000fec0003800000 */
[----:B------:R0:W5:Y:S02]  /*28c0*/  LDG.E.U8 R29, desc[UR16][R14.64] ;  /* 0x000000100e1d7981 */ /* 0x000164000c1e1100 */
.L_x_38:
[----:B------:R-:W-:Y:S05]  /*28d0*/  BSYNC B1 ;  /* 0x0000000000017941 */ /* 0x000fea0003800000 */
.L_x_37:
[----:B-----5:R-:W-:Y:S01]  /*28e0*/  LOP3.LUT R29, R29, 0xff, RZ, 0xc0, !PT ;  /* 0x000000ff1d1d7812 */ /* 0x020fe200078ec0ff */
[----:B------:R-:W-:Y:S01]  /*28f0*/  BSSY B1, `(.L_x_39) ;  /* 0x000000c000017945 */ /* 0x000fe20003800000 */
[----:B------:R-:W-:Y:S02]  /*2900*/  ISETP.GE.AND P1, PT, R28, 0x2, PT ;  /* 0x000000021c00780c */ /* 0x000fe40003f26270 */
[----:B------:R-:W-:Y:S02]  /*2910*/  F2FP.F16.E5M2.UNPACK_B R29, R29 ;  /* 0x0000001dff1d723e */ /* 0x000fe400020004ff */
[----:B------:R-:W-:-:S03]  /*2920*/  ISETP.LT.OR P2, PT, R27, 0x1, !P1 ;  /* 0x000000011b00780c */ /* 0x000fc60004f41670 */
[----:B------:R-:W-:-:S05]  /*2930*/  HADD2.F32 R29, -RZ, R29.H0_H0 ;  /* 0x2000001dff1d7230 */ /* 0x000fca0000004100 */
[----:B------:R-:W-:Y:S01]  /*2940*/  FMUL R32, R29, R12 ;  /* 0x0000000c1d207220 */ /* 0x000fe20000400000 */
[----:B------:R-:W-:-:S03]  /*2950*/  PRMT R29, RZ, 0x7610, R29 ;  /* 0x00007610ff1d7816 */ /* 0x000fc6000000001d */
[----:B--2---:R-:W-:-:S05]  /*2960*/  FFMA R32, R79, R7, R32 ;  /* 0x000000074f207223 */ /* 0x004fca0000000020 */
[----:B------:R-:W-:-:S05]  /*2970*/  F2FP.SATFINITE.E5M2.F32.PACK_AB_MERGE_C R33, RZ, R32, RZ ;  /* 0x00000020ff21723e */ /* 0x000fca00048060ff */
[----:B------:R1:W-:Y:S01]  /*2980*/  @!P3 STG.E.U8 desc[UR16][R8.64], R33 ;  /* 0x000000210800b986 */ /* 0x0003e2000c101110 */
[----:B------:R-:W-:Y:S05]  /*2990*/  @P2 BRA `(.L_x_40) ;  /* 0x0000000000042947 */ /* 0x000fea0003800000 */
[----:B------:R2:W5:Y:S02]  /*29a0*/  LDG.E.U8 R29, desc[UR16][R14.64+0x1] ;  /* 0x000001100e1d7981 */ /* 0x000564000c1e1100 */
.L_x_40:
[----:B------:R-:W-:Y:S05]  /*29b0*/  BSYNC B1 ;  /* 0x0000000000017941 */ /* 0x000fea0003800000 */
.L_x_39:
[----:B-----5:R-:W-:Y:S01]  /*29c0*/  LOP3.LUT R29, R29, 0xff, RZ, 0xc0, !PT ;  /* 0x000000ff1d1d7812 */ /* 0x020fe200078ec0ff */
[----:B------:R-:W-:Y:S01]  /*29d0*/  BSSY B1, `(.L_x_41) ;  /* 0x0000012000017945 */ /* 0x000fe20003800000 */
[----:B-1----:R-:W-:Y:S02]  /*29e0*/  IADD3 R33, P3, R35, 0x8, RZ ;  /* 0x0000000823217810 */ /* 0x002fe40007f7e0ff */
[----:B------:R-:W-:Y:S02]  /*29f0*/  F2FP.F16.E5M2.UNPACK_B R29, R29 ;  /* 0x0000001dff1d723e */ /* 0x000fe400020004ff */
[----:B------:R-:W-:Y:S01]  /*2a00*/  ISETP.LT.OR P0, PT, R27, 0x9, !P0 ;  /* 0x000000091b00780c */ /* 0x000fe20004701670 */
[----:B------:R-:W-:Y:S02]  /*2a10*/  IMAD.X R30, RZ, RZ, R31, P3 ;  /* 0x000000ffff1e7224 */ /* 0x000fe400018e061f */
[----:B------:R-:W-:Y:S02]  /*2a20*/  HADD2.F32 R29, -RZ, R29.H0_H0 ;  /* 0x2000001dff1d7230 */ /* 0x000fe40000004100 */
[----:B------:R-:W-:-:S02]  /*2a30*/  IMAD R30, R30, UR6, RZ ;  /* 0x000000061e1e7c24 */ /* 0x000fc4000f8e02ff */
[----:B------:R-:W-:-:S04]  /*2a40*/  IMAD.WIDE.U32 R24, R33, UR6, R24 ;  /* 0x0000000621187c25 */ /* 0x000fc8000f8e0018 */
[----:B------:R-:W-:Y:S01]  /*2a50*/  FMUL R29, R29, R12 ;  /* 0x0000000c1d1d7220 */ /* 0x000fe20000400000 */
[----:B------:R-:W-:-:S03]  /*2a60*/  IMAD R33, R33, UR7, R30 ;  /* 0x0000000721217c24 */ /* 0x000fc6000f8e021e */
[----:B------:R-:W-:Y:S01]  /*2a70*/  FFMA R29, R80, R7, R29 ;  /* 0x00000007501d7223 */ /* 0x000fe2000000001d */
[----:B------:R-:W-:-:S04]  /*2a80*/  IADD3 R24, P3, R24, UR10, RZ ;  /* 0x0000000a18187c10 */ /* 0x000fc8000ff7e0ff */
[----:B------:R-:W-:Y:S02]  /*2a90*/  F2FP.SATFINITE.E5M2.F32.PACK_AB_MERGE_C R31, RZ, R29, RZ ;  /* 0x0000001dff1f723e */ /* 0x000fe400048060ff */
[----:B------:R-:W-:Y:S02]  /*2aa0*/  IADD3.X R25, R25, UR11, R33, P3, !PT ;  /* 0x0000000b19197c10 */ /* 0x000fe40009ffe421 */
[----:B------:R-:W-:Y:S01]  /*2ab0*/  PRMT R29, RZ, 0x7610, R29 ;  /* 0x00007610ff1d7816 */ /* 0x000fe2000000001d */
[----:B------:R1:W-:Y:S01]  /*2ac0*/  @!P2 STG.E.U8 desc[UR16][R8.64+0x1], R31 ;  /* 0x0000011f0800a986 */ /* 0x0003e2000c101110 */
[----:B------:R-:W-:Y:S05]  /*2ad0*/  @P0 BRA `(.L_x_42) ;  /* 0x0000000000040947 */ /* 0x000fea0003800000 */
[----:B------:R3:W5:Y:S02]  /*2ae0*/  LDG.E.U8 R29, desc[UR16][R24.64] ;  /* 0x00000010181d7981 */ /* 0x000764000c1e1100 */
.L_x_42:
[----:B------:R-:W-:Y:S05]  /*2af0*/  BSYNC B1 ;  /* 0x0000000000017941 */ /* 0x000fea0003800000 */
.L_x_41:
[----:B-----5:R-:W-:Y:S01]  /*2b00*/  LOP3.LUT R29, R29, 0xff, RZ, 0xc0, !PT ;  /* 0x000000ff1d1d7812 */ /* 0x020fe200078ec0ff */
[----:B------:R-:W-:Y:S01]  /*2b10*/  BSSY B1, `(.L_x_43) ;  /* 0x000000b000017945 */ /* 0x000fe20003800000 */
[----:B------:R-:W-:Y:S02]  /*2b20*/  ISETP.LT.OR P1, PT, R27, 0x9, !P1 ;  /* 0x000000091b00780c */ /* 0x000fe40004f21670 */
[----:B------:R-:W-:-:S05]  /*2b30*/  F2FP.F16.E5M2.UNPACK_B R29, R29 ;  /* 0x0000001dff1d723e */ /* 0x000fca00020004ff */
[----:B------:R-:W-:-:S05]  /*2b40*/  HADD2.F32 R29, -RZ, R29.H0_H0 ;  /* 0x2000001dff1d7230 */ /* 0x000fca0000004100 */
[----:B------:R-:W-:Y:S01]  /*2b50*/  FMUL R30, R29, R12 ;  /* 0x0000000c1d1e7220 */ /* 0x000fe20000400000 */
[----:B------:R-:W-:-:S03]  /*2b60*/  PRMT R29, RZ, 0x7610, R29 ;  /* 0x00007610ff1d7816 */ /* 0x000fc6000000001d */
[----:B------:R-:W-:-:S05]  /*2b70*/  FFMA R30, R77, R7, R30 ;  /* 0x000000074d1e7223 */ /* 0x000fca000000001e */
[----:B-1----:R-:W-:-:S05]  /*2b80*/  F2FP.SATFINITE.E5M2.F32.PACK_AB_MERGE_C R31, RZ, R30, RZ ;  /* 0x0000001eff1f723e */ /* 0x002fca00048060ff */
[----:B------:R1:W-:Y:S01]  /*2b90*/  @!P0 STG.E.U8 desc[UR16][R10.64], R31 ;  /* 0x0000001f0a008986 */ /* 0x0003e2000c101110 */
[----:B------:R-:W-:Y:S05]  /*2ba0*/  @P1 BRA `(.L_x_44) ;  /* 0x0000000000041947 */ /* 0x000fea0003800000 */
[----:B------:R4:W5:Y:S02]  /*2bb0*/  LDG.E.U8 R29, desc[UR16][R24.64+0x1] ;  /* 0x00000110181d7981 */ /* 0x000964000c1e1100 */
.L_x_44:
[----:B------:R-:W-:Y:S05]  /*2bc0*/  BSYNC B1 ;  /* 0x0000000000017941 */ /* 0x000fea0003800000 */
.L_x_43:
[----:B-----5:R-:W-:Y:S01]  /*2bd0*/  LOP3.LUT R29, R29, 0xff, RZ, 0xc0, !PT ;  /* 0x000000ff1d1d7812 */ /* 0x020fe200078ec0ff */
[----:B------:R-:W-:Y:S01]  /*2be0*/  BSSY B1, `(.L_x_45) ;  /* 0x000000c000017945 */ /* 0x000fe20003800000 */
[----:B------:R-:W-:Y:S02]  /*2bf0*/  ISETP.GE.AND P0, PT, R28, 0x9, PT ;  /* 0x000000091c00780c */ /* 0x000fe40003f06270 */
[----:B------:R-:W-:Y:S02]  /*2c00*/  F2FP.F16.E5M2.UNPACK_B R29, R29 ;  /* 0x0000001dff1d723e */ /* 0x000fe400020004ff */
[----:B------:R-:W-:-:S03]  /*2c10*/  ISETP.LT.OR P2, PT, R27, 0x1, !P0 ;  /* 0x000000011b00780c */ /* 0x000fc60004741670 */
[----:B------:R-:W-:-:S05]  /*2c20*/  HADD2.F32 R29, -RZ, R29.H0_H0 ;  /* 0x2000001dff1d7230 */ /* 0x000fca0000004100 */
[----:B------:R-:W-:-:S04]  /*2c30*/  FMUL R29, R29, R12 ;  /* 0x0000000c1d1d7220 */ /* 0x000fc80000400000 */
[----:B------:R-:W-:-:S05]  /*2c40*/  FFMA R29, R78, R7, R29 ;  /* 0x000000074e1d7223 */ /* 0x000fca000000001d */
[----:B-1----:R-:W-:Y:S02]  /*2c50*/  F2FP.SATFINITE.E5M2.F32.PACK_AB_MERGE_C R31, RZ, R29, RZ ;  /* 0x0000001dff1f723e */ /* 0x002fe400048060ff */
[----:B------:R-:W-:-:S03]  /*2c60*/  PRMT R29, RZ, 0x7610, R29 ;  /* 0x00007610ff1d7816 */ /* 0x000fc6000000001d */
[----:B------:R1:W-:Y:S01]  /*2c70*/  @!P1 STG.E.U8 desc[UR16][R10.64+0x1], R31 ;  /* 0x0000011f0a009986 */ /* 0x0003e2000c101110 */
[----:B------:R-:W-:Y:S05]  /*2c80*/  @P2 BRA `(.L_x_46) ;  /* 0x0000000000042947 */ /* 0x000fea0003800000 */
[----:B------:R0:W5:Y:S02]  /*2c90*/  LDG.E.U8 R29, desc[UR16][R14.64+0x8] ;  /* 0x000008100e1d7981 */ /* 0x000164000c1e1100 */
.L_x_46:
[----:B------:R-:W-:Y:S05]  /*2ca0*/  BSYNC B1 ;  /* 0x0000000000017941 */ /* 0x000fea0003800000 */
.L_x_45:
        /* <DEDUP_REMOVED lines=13> */
.L_x_48:
[----:B------:R-:W-:Y:S05]  /*2d80*/  BSYNC B1 ;  /* 0x0000000000017941 */ /* 0x000fea0003800000 */
.L_x_47:
[----:B-----5:R-:W-:Y:S01]  /*2d90*/  LOP3.LUT R29, R29, 0xff, RZ, 0xc0, !PT ;  /* 0x000000ff1d1d7812 */ /* 0x020fe200078ec0ff */
[----:B------:R-:W-:Y:S01]  /*2da0*/  BSSY B1, `(.L_x_49) ;  /* 0x000000b000017945 */ /* 0x000fe20003800000 */
[----:B------:R-:W-:Y:S02]  /*2db0*/  ISETP.LT.OR P0, PT, R27, 0x9, !P0 ;  /* 0x000000091b00780c */ /* 0x000fe40004701670 */
[----:B------:R-:W-:-:S05]  /*2dc0*/  F2FP.F16.E5M2.UNPACK_B R29, R29 ;  /* 0x0000001dff1d723e */ /* 0x000fca00020004ff */
        /* <DEDUP_REMOVED lines=8> */
.L_x_50:
[----:B------:R-:W-:Y:S05]  /*2e50*/  BSYNC B1 ;  /* 0x0000000000017941 */ /* 0x000fea0003800000 */
.L_x_49:
        /* <DEDUP_REMOVED lines=12> */
.L_x_52:
[----:B------:R-:W-:Y:S05]  /*2f20*/  BSYNC B1 ;  /* 0x0000000000017941 */ /* 0x000fea0003800000 */
.L_x_51:
        /* <DEDUP_REMOVED lines=13> */
.L_x_54:
[----:B------:R-:W-:Y:S05]  /*3000*/  BSYNC B1 ;  /* 0x0000000000017941 */ /* 0x000fea0003800000 */
.L_x_53:
        /* <DEDUP_REMOVED lines=13> */
.L_x_56:
[----:B------:R-:W-:Y:S05]  /*30e0*/  BSYNC B1 ;  /* 0x0000000000017941 */ /* 0x000fea0003800000 */
.L_x_55:
        /* <DEDUP_REMOVED lines=12> */
.L_x_58:
[----:B------:R-:W-:Y:S05]  /*31b0*/  BSYNC B1 ;  /* 0x0000000000017941 */ /* 0x000fea0003800000 */
.L_x_57:
        /* <DEDUP_REMOVED lines=12> */
.L_x_60:
[----:B------:R-:W-:Y:S05]  /*3280*/  BSYNC B1 ;  /* 0x0000000000017941 */ /* 0x000fea0003800000 */
.L_x_59:
        /* <DEDUP_REMOVED lines=13> */
.L_x_62:
[----:B------:R-:W-:Y:S05]  /*3360*/  BSYNC B1 ;  /* 0x0000000000017941 */ /* 0x000fea0003800000 */
.L_x_61:
        /* <DEDUP_REMOVED lines=13> */
.L_x_64:
[----:B------:R-:W-:Y:S05]  /*3440*/  BSYNC B1 ;  /* 0x0000000000017941 */ /* 0x000fea0003800000 */
.L_x_63:
        /* <DEDUP_REMOVED lines=12> */
.L_x_66:
[----:B------:R-:W-:Y:S05]  /*3510*/  BSYNC B1 ;  /* 0x0000000000017941 */ /* 0x000fea0003800000 */
.L_x_65:
        /* <DEDUP_REMOVED lines=12> */
.L_x_68:
[----:B------:R-:W-:Y:S05]  /*35e0*/  BSYNC B1 ;  /* 0x0000000000017941 */ /* 0x000fea0003800000 */
.L_x_67:
        /* <DEDUP_REMOVED lines=13> */
.L_x_70:
[----:B------:R-:W-:Y:S05]  /*36c0*/  BSYNC B1 ;  /* 0x0000000000017941 */ /* 0x000fea0003800000 */
.L_x_69:
        /* <DEDUP_REMOVED lines=13> */
.L_x_72:
[----:B------:R-:W-:Y:S05]  /*37a0*/  BSYNC B1 ;  /* 0x0000000000017941 */ /* 0x000fea0003800000 */
.L_x_71:
        /* <DEDUP_REMOVED lines=12> */
.L_x_74:
[----:B------:R-:W-:Y:S05]  /*3870*/  BSYNC B1 ;  /* 0x0000000000017941 */ /* 0x000fea0003800000 */
.L_x_73:
        /* <DEDUP_REMOVED lines=12> */
.L_x_76:
[----:B------:R-:W-:Y:S05]  /*3940*/  BSYNC B1 ;  /* 0x0000000000017941 */ /* 0x000fea0003800000 */
.L_x_75:
        /* <DEDUP_REMOVED lines=13> */
.L_x_78:
[----:B------:R-:W-:Y:S05]  /*3a20*/  BSYNC B1 ;  /* 0x0000000000017941 */ /* 0x000fea0003800000 */
.L_x_77:
        /* <DEDUP_REMOVED lines=13> */
.L_x_80:
[----:B------:R-:W-:Y:S05]  /*3b00*/  BSYNC B1 ;  /* 0x0000000000017941 */ /* 0x000fea0003800000 */
.L_x_79:
        /* <DEDUP_REMOVED lines=12> */
.L_x_82:
[----:B------:R-:W-:Y:S05]  /*3bd0*/  BSYNC B1 ;  /* 0x0000000000017941 */ /* 0x000fea0003800000 */
.L_x_81:
[----:B-----5:R-:W-:Y:S01]  /*3be0*/  LOP3.LUT R29, R29, 0xff, RZ, 0xc0, !PT ;  /* 0x000000ff1d1d7812 */ /* 0x020fe200078ec0ff */
[----:B------:R-:W-:Y:S01]  /*3bf0*/  BSSY B1, `(.L_x_83) ;  /* 0x000000b000017945 */ /* 0x000fe20003800000 */
[----:B------:R-:W-:Y:S02]  /*3c00*/  ISETP.LT.OR P1, PT, R27, 0x9, !P1 ;  /* 0x000000091b00780c */ /* 0x000fe40004f21670 */
[----:B------:R-:W-:-:S05]  /*3c10*/  F2FP.F16.E5M2.UNPACK_B R29, R29 ;  /* 0x0000001dff1d723e */ /* 0x000fca00020004ff */
[----:B------:R-:W-:-:S05]  /*3c20*/  HADD2.F32 R29, -RZ, R29.H0_H0 ;  /* 0x2000001dff1d7230 */ /* 0x000fca0000004100 */
[----:B------:R-:W-:-:S04]  /*3c30*/  FMUL R30, R29, R12 ;  /* 0x0000000c1d1e7220 */ /* 0x000fc80000400000 */
[----:B------:R-:W-:Y:S01]  /*3c40*/  FFMA R30, R23, R7, R30 ;  /* 0x00000007171e7223 */ /* 0x000fe2000000001e */
[----:B------:R-:W-:-:S04]  /*3c50*/  PRMT R23, RZ, 0x7610, R23 ;  /* 0x00007610ff177816 */ /* 0x000fc80000000017 */
[----:B------:R-:W-:-:S05]  /*3c60*/  F2FP.SATFINITE.E5M2.F32.PACK_AB_MERGE_C R29, RZ, R30, RZ ;  /* 0x0000001eff1d723e */ /* 0x000fca00048060ff */
[----:B------:R0:W-:Y:S01]  /*3c70*/  @!P0 STG.E.U8 desc[UR16][R10.64+0x28], R29 ;  /* 0x0000281d0a008986 */ /* 0x0001e2000c101110 */
[----:B------:R-:W-:Y:S05]  /*3c80*/  @P1 BRA `(.L_x_84) ;  /* 0x0000000000041947 */ /* 0x000fea0003800000 */
[----:B------:R0:W5:Y:S02]  /*3c90*/  LDG.E.U8 R23, desc[UR16][R24.64+0x29] ;  /* 0x0000291018177981 */ /* 0x000164000c1e1100 */
.L_x_84:
[----:B------:R-:W-:Y:S05]  /*3ca0*/  BSYNC B1 ;  /* 0x0000000000017941 */ /* 0x000fea0003800000 */
.L_x_83:
        /* <DEDUP_REMOVED lines=8> */
[----:B0-----:R-:W-:Y:S02]  /*3d30*/  F2FP.SATFINITE.E5M2.F32.PACK_AB_MERGE_C R29, RZ, R23, RZ ;  /* 0x00000017ff1d723e */ /* 0x001fe400048060ff */
[----:B------:R-:W-:-:S03]  /*3d40*/  PRMT R23, RZ, 0x7610, R23 ;  /* 0x00007610ff177816 */ /* 0x000fc60000000017 */
[----:B------:R0:W-:Y:S01]  /*3d50*/  @!P1 STG.E.U8 desc[UR16][R10.64+0x29], R29 ;  /* 0x0000291d0a009986 */ /* 0x0001e2000c101110 */
[----:B------:R-:W-:Y:S05]  /*3d60*/  @P2 BRA `(.L_x_86) ;  /* 0x0000000000042947 */ /* 0x000fea0003800000 */
[----:B------:R0:W5:Y:S02]  /*3d70*/  LDG.E.U8 R23, desc[UR16][R14.64+0x30] ;  /* 0x000030100e177981 */ /* 0x000164000c1e1100 */
.L_x_86:
[----:B------:R-:W-:Y:S05]  /*3d80*/  BSYNC B1 ;  /* 0x0000000000017941 */ /* 0x000fea0003800000 */
.L_x_85:
[----:B-----5:R-:W-:Y:S01]  /*3d90*/  LOP3.LUT R23, R23, 0xff, RZ, 0xc0, !PT ;  /* 0x000000ff17177812 */ /* 0x020fe200078ec0ff */
[----:B------:R-:W-:Y:S01]  /*3da0*/  BSSY B1, `(.L_x_87) ;  /* 0x000000c000017945 */ /* 0x000fe20003800000 */
[----:B------:R-:W-:Y:S02]  /*3db0*/  ISETP.GE.AND P1, PT, R28, 0x32, PT ;  /* 0x000000321c00780c */ /* 0x000fe40003f26270 */
[----:B------:R-:W-:Y:S02]  /*3dc0*/  F2FP.F16.E5M2.UNPACK_B R23, R23 ;  /* 0x00000017ff17723e */ /* 0x000fe400020004ff */
[----:B------:R-:W-:-:S03]  /*3dd0*/  ISETP.LT.OR P3, PT, R27, 0x1, !P1 ;  /* 0x000000011b00780c */ /* 0x000fc60004f61670 */
        /* <DEDUP_REMOVED lines=8> */
.L_x_88:
[----:B------:R-:W-:Y:S05]  /*3e60*/  BSYNC B1 ;  /* 0x0000000000017941 */ /* 0x000fea0003800000 */
.L_x_87:
[----:B-----5:R-:W-:Y:S01]  /*3e70*/  LOP3.LUT R21, R21, 0xff, RZ, 0xc0, !PT ;  /* 0x000000ff15157812 */ /* 0x020fe200078ec0ff */
[----:B------:R-:W-:Y:S01]  /*3e80*/  BSSY B1, `(.L_x_89) ;  /* 0x000000b000017945 */ /* 0x000fe20003800000 */
[----:B------:R-:W-:Y:S02]  /*3e90*/  ISETP.LT.OR P0, PT, R27, 0x9, !P0 ;  /* 0x000000091b00780c */ /* 0x000fe40004701670 */
[----:B------:R-:W-:-:S05]  /*3ea0*/  F2FP.F16.E5M2.UNPACK_B R21, R21 ;  /* 0x00000015ff15723e */ /* 0x000fca00020004ff */
        /* <DEDUP_REMOVED lines=8> */
.L_x_90:
[----:B------:R-:W-:Y:S05]  /*3f30*/  BSYNC B1 ;  /* 0x0000000000017941 */ /* 0x000fea0003800000 */
.L_x_89:
        /* <DEDUP_REMOVED lines=12> */
.L_x_92:
[----:B------:R-:W-:Y:S05]  /*4000*/  BSYNC B1 ;  /* 0x0000000000017941 */ /* 0x000fea0003800000 */
.L_x_91:
        /* <DEDUP_REMOVED lines=13> */
.L_x_94:
[----:B------:R-:W-:Y:S05]  /*40e0*/  BSYNC B1 ;  /* 0x0000000000017941 */ /* 0x000fea0003800000 */
.L_x_93:
        /* <DEDUP_REMOVED lines=13> */
.L_x_96:
[----:B------:R-:W-:Y:S05]  /*41c0*/  BSYNC B1 ;  /* 0x0000000000017941 */ /* 0x000fea0003800000 */
.L_x_95:
[----:B-----5:R-:W-:Y:S01]  /*41d0*/  LOP3.LUT R17, R17, 0xff, RZ, 0xc0, !PT ;  /* 0x000000ff11117812 */ /* 0x020fe200078ec0ff */
[----:B------:R-:W-:Y:S01]  /*41e0*/  BSSY B1, `(.L_x_97) ;  /* 0x000000b000017945 */ /* 0x000fe20003800000 */
[----:B------:R-:W-:Y:S02]  /*41f0*/  ISETP.LT.OR P0, PT, R27, 0x9, !P0 ;  /* 0x000000091b00780c */ /* 0x000fe40004701670 */
[----:B------:R-:W-:Y:S02]  /*4200*/  F2FP.F16.E5M2.UNPACK_B R17, R17 ;  /* 0x00000011ff11723e */ /* 0x000fe400020004ff */
[----:B0-2---:R-:W-:-:S03]  /*4210*/  PRMT R14, RZ, 0x7610, R14 ;  /* 0x00007610ff0e7816 */ /* 0x005fc6000000000e */
[----:B------:R-:W-:-:S05]  /*4220*/  HADD2.F32 R17, -RZ, R17.H0_H0 ;  /* 0x20000011ff117230 */ /* 0x000fca0000004100 */
[----:B------:R-:W-:-:S04]  /*4230*/  FMUL R17, R17, R12 ;  /* 0x0000000c11117220 */ /* 0x000fc80000400000 */
[----:B------:R-:W-:-:S05]  /*4240*/  FFMA R17, R18, R7, R17 ;  /* 0x0000000712117223 */ /* 0x000fca0000000011 */
[----:B------:R-:W-:-:S05]  /*4250*/  F2FP.SATFINITE.E5M2.F32.PACK_AB_MERGE_C R17, RZ, R17, RZ ;  /* 0x00000011ff11723e */ /* 0x000fca00048060ff */
[----:B------:R0:W-:Y:S01]  /*4260*/  @!P3 STG.E.U8 desc[UR16][R8.64+0x39], R17 ;  /* 0x000039110800b986 */ /* 0x0001e2000c101110 */
[----:B------:R-:W-:Y:S05]  /*4270*/  @P0 BRA `(.L_x_98) ;  /* 0x0000000000040947 */ /* 0x000fea0003800000 */
[----:B------:R2:W5:Y:S02]  /*4280*/  LDG.E.U8 R14, desc[UR16][R24.64+0x38] ;  /* 0x00003810180e7981 */ /* 0x000564000c1e1100 */
.L_x_98:
[----:B------:R-:W-:Y:S05]  /*4290*/  BSYNC B1 ;  /* 0x0000000000017941 */ /* 0x000fea0003800000 */
.L_x_97:
[----:B-----5:R-:W-:Y:S01]  /*42a0*/  LOP3.LUT R14, R14, 0xff, RZ, 0xc0, !PT ;  /* 0x000000ff0e0e7812 */ /* 0x020fe200078ec0ff */
[----:B------:R-:W-:Y:S01]  /*42b0*/  BSSY B1, `(.L_x_99) ;  /* 0x000000b000017945 */ /* 0x000fe20003800000 */
[----:B------:R-:W-:Y:S02]  /*42c0*/  ISETP.LT.OR P1, PT, R27, 0x9, !P1 ;  /* 0x000000091b00780c */ /* 0x000fe40004f21670 */
[----:B------:R-:W-:-:S05]  /*42d0*/  F2FP.F16.E5M2.UNPACK_B R14, R14 ;  /* 0x0000000eff0e723e */ /* 0x000fca00020004ff */
[----:B01----:R-:W-:-:S05]  /*42e0*/  HADD2.F32 R9, -RZ, R14.H0_H0 ;  /* 0x2000000eff097230 */ /* 0x003fca0000004100 */
[----:B------:R-:W-:-:S04]  /*42f0*/  FMUL R8, R9, R12 ;  /* 0x0000000c09087220 */ /* 0x000fc80000400000 */
[----:B------:R-:W-:-:S05]  /*4300*/  FFMA R8, R13, R7, R8 ;  /* 0x000000070d087223 */ /* 0x000fca0000000008 */
[----:B------:R-:W-:Y:S02]  /*4310*/  F2FP.SATFINITE.E5M2.F32.PACK_AB_MERGE_C R9, RZ, R8, RZ ;  /* 0x00000008ff09723e */ /* 0x000fe400048060ff */
[----:B------:R-:W-:-:S03]  /*4320*/  PRMT R8, RZ, 0x7610, R8 ;  /* 0x00007610ff087816 */ /* 0x000fc60000000008 */
[----:B------:R0:W-:Y:S01]  /*4330*/  @!P0 STG.E.U8 desc[UR16][R10.64+0x38], R9 ;  /* 0x000038090a008986 */ /* 0x0001e2000c101110 */
[----:B------:R-:W-:Y:S05]  /*4340*/  @P1 BRA `(.L_x_100) ;  /* 0x0000000000041947 */ /* 0x000fea0003800000 */
[----:B------:R1:W5:Y:S02]  /*4350*/  LDG.E.U8 R8, desc[UR16][R24.64+0x39] ;  /* 0x0000391018087981 */ /* 0x000364000c1e1100 */
.L_x_100:
[----:B------:R-:W-:Y:S05]  /*4360*/  BSYNC B1 ;  /* 0x0000000000017941 */ /* 0x000fea0003800000 */
.L_x_99:
[----:B------:R-:W-:Y:S05]  /*4370*/  @P1 BRA `(.L_x_101) ;  /* 0x0000000800601947 */ /* 0x000fea0003800000 */
[----:B-----5:R-:W-:-:S04]  /*4380*/  LOP3.LUT R8, R8, 0xff, RZ, 0xc0, !PT ;  /* 0x000000ff08087812 */ /* 0x020fc800078ec0ff */
[----:B------:R-:W-:-:S05]  /*4390*/  F2FP.F16.E5M2.UNPACK_B R8, R8 ;  /* 0x00000008ff08723e */ /* 0x000fca00020004ff */
[----:B0-----:R-:W-:-:S05]  /*43a0*/  HADD2.F32 R9, -RZ, R8.H0_H0 ;  /* 0x20000008ff097230 */ /* 0x001fca0000004100 */
[----:B------:R-:W-:-:S04]  /*43b0*/  FMUL R9, R9, R12 ;  /* 0x0000000c09097220 */ /* 0x000fc80000400000 */
[----:B------:R-:W-:-:S05]  /*43c0*/  FFMA R9, R16, R7, R9 ;  /* 0x0000000710097223 */ /* 0x000fca0000000009 */
[----:B------:R-:W-:-:S05]  /*43d0*/  F2FP.SATFINITE.E5M2.F32.PACK_AB_MERGE_C R9, RZ, R9, RZ ;  /* 0x00000009ff09723e */ /* 0x000fca00048060ff */
[----:B------:R0:W-:Y:S01]  /*43e0*/  STG.E.U8 desc[UR16][R10.64+0x39], R9 ;  /* 0x000039090a007986 */ /* 0x0001e2000c101110 */
[----:B------:R-:W-:Y:S05]  /*43f0*/  BRA `(.L_x_101) ;  /* 0x0000000800407947 */ /* 0x000fea0003800000 */
.L_x_36:
[C---:B------:R-:W-:Y:S01]  /*4400*/  ISETP.GE.AND P3, PT, R28.reuse, 0x1, PT ;  /* 0x000000011c00780c */ /* 0x040fe20003f66270 */
[-C--:B--2---:R-:W-:Y:S01]  /*4410*/  FMUL R79, R79, R7.reuse ;  /* 0x000000074f4f7220 */ /* 0x084fe20000400000 */
[----:B------:R-:W-:Y:S01]  /*4420*/  ISETP.GE.AND P0, PT, R28, 0x2, PT ;  /* 0x000000021c00780c */ /* 0x000fe20003f06270 */
[-C--:B------:R-:W-:Y:S01]  /*4430*/  FMUL R80, R80, R7.reuse ;  /* 0x0000000750507220 */ /* 0x080fe20000400000 */
[----:B------:R-:W-:Y:S01]  /*4440*/  ISETP.LT.OR P1, PT, R27, 0x1, !P3 ;  /* 0x000000011b00780c */ /* 0x000fe20005f21670 */
[-C--:B------:R-:W-:Y:S01]  /*4450*/  FMUL R77, R77, R7.reuse ;  /* 0x000000074d4d7220 */ /* 0x080fe20000400000 */
[C---:B------:R-:W-:Y:S01]  /*4460*/  ISETP.LT.OR P2, PT, R27.reuse, 0x1, !P0 ;  /* 0x000000011b00780c */ /* 0x040fe20004741670 */
[-C--:B------:R-:W-:Y:S01]  /*4470*/  FMUL R78, R78, R7.reuse ;  /* 0x000000074e4e7220 */ /* 0x080fe20000400000 */
[----:B------:R-:W-:Y:S01]  /*4480*/  ISETP.LT.OR P3, PT, R27, 0x9, !P3 ;  /* 0x000000091b00780c */ /* 0x000fe20005f61670 */
[----:B------:R-:W-:Y:S01]  /*4490*/  FMUL R75, R75, R7 ;  /* 0x000000074b4b7220 */ /* 0x000fe20000400000 */
[----:B------:R-:W-:Y:S01]  /*44a0*/  F2FP.SATFINITE.E5M2.F32.PACK_AB_MERGE_C R79, RZ, R79, RZ ;  /* 0x0000004fff4f723e */ /* 0x000fe200048060ff */
[-C--:B------:R-:W-:Y:S01]  /*44b0*/  FMUL R76, R76, R7.reuse ;  /* 0x000000074c4c7220 */ /* 0x080fe20000400000 */
[----:B------:R-:W-:Y:S01]  /*44c0*/  F2FP.SATFINITE.E5M2.F32.PACK_AB_MERGE_C R15, RZ, R80, RZ ;  /* 0x00000050ff0f723e */ /* 0x000fe200048060ff */
[----:B------:R-:W-:Y:S01]  /*44d0*/  FMUL R73, R73, R7 ;  /* 0x0000000749497220 */ /* 0x000fe20000400000 */
[----:B------:R-:W-:Y:S01]  /*44e0*/  F2FP.SATFINITE.E5M2.F32.PACK_AB_MERGE_C R77, RZ, R77, RZ ;  /* 0x0000004dff4d723e */ /* 0x000fe200048060ff */
[-C--:B------:R-:W-:Y:S01]  /*44f0*/  FMUL R74, R74, R7.reuse ;  /* 0x000000074a4a7220 */ /* 0x080fe20000400000 */
[----:B------:R-:W-:Y:S01]  /*4500*/  ISETP.LT.OR P0, PT, R27, 0x9, !P0 ;  /* 0x000000091b00780c */ /* 0x000fe20004701670 */
[----:B------:R-:W-:Y:S01]  /*4510*/  @!P1 STG.E.U8 desc[UR16][R8.64], R79 ;  /* 0x0000004f08009986 */ /* 0x000fe2000c101110 */
[C---:B------:R-:W-:Y:S01]  /*4520*/  ISETP.GE.AND P1, PT, R28.reuse, 0x9, PT ;  /* 0x000000091c00780c */ /* 0x040fe20003f26270 */
[----:B------:R-:W-:Y:S01]  /*4530*/  FMUL R69, R69, R7 ;  /* 0x0000000745457220 */ /* 0x000fe20000400000 */
[----:B------:R-:W-:Y:S01]  /*4540*/  F2FP.SATFINITE.E5M2.F32.PACK_AB_MERGE_C R75, RZ, R75, RZ ;  /* 0x0000004bff4b723e */ /* 0x000fe200048060ff */
[----:B------:R0:W-:Y:S01]  /*4550*/  @!P2 STG.E.U8 desc[UR16][R8.64+0x1], R15 ;  /* 0x0000010f0800a986 */ /* 0x0001e2000c101110 */
[----:B------:R-:W-:Y:S01]  /*4560*/  ISETP.GE.AND P2, PT, R28, 0xa, PT ;  /* 0x0000000a1c00780c */ /* 0x000fe20003f46270 */
[-C--:B------:R-:W-:Y:S01]  /*4570*/  FMUL R70, R70, R7.reuse ;  /* 0x0000000746467220 */ /* 0x080fe20000400000 */
[----:B------:R-:W-:Y:S01]  /*4580*/  F2FP.SATFINITE.E5M2.F32.PACK_AB_MERGE_C R25, RZ, R76, RZ ;  /* 0x0000004cff19723e */ /* 0x000fe200048060ff */
[----:B------:R-:W-:Y:S01]  /*4590*/  @!P3 STG.E.U8 desc[UR16][R10.64], R77 ;  /* 0x0000004d0a00b986 */ /* 0x000fe2000c101110 */
[C---:B------:R-:W-:Y:S01]  /*45a0*/  ISETP.LT.OR P3, PT, R27.reuse, 0x1, !P1 ;  /* 0x000000011b00780c */ /* 0x040fe20004f61670 */
[-C--:B------:R-:W-:Y:S01]  /*45b0*/  FMUL R68, R68, R7.reuse ;  /* 0x0000000744447220 */ /* 0x080fe20000400000 */
[----:B------:R-:W-:Y:S01]  /*45c0*/  ISETP.LT.OR P5, PT, R27, 0x1, !P2 ;  /* 0x000000011b00780c */ /* 0x000fe200057a1670 */
[-C--:B------:R-:W-:Y:S01]  /*45d0*/  FMUL R67, R67, R7.reuse ;  /* 0x0000000743437220 */ /* 0x080fe20000400000 */
[----:B------:R-:W-:Y:S01]  /*45e0*/  ISETP.LT.OR P1, PT, R27, 0x9, !P1 ;  /* 0x000000091b00780c */ /* 0x000fe20004f21670 */
[----:B------:R-:W-:Y:S01]  /*45f0*/  FMUL R65, R65, R7 ;  /* 0x0000000741417220 */ /* 0x000fe20000400000 */
[----:B------:R-:W-:Y:S01]  /*4600*/  F2FP.SATFINITE.E5M2.F32.PACK_AB_MERGE_C R73, RZ, R73, RZ ;  /* 0x00000049ff49723e */ /* 0x000fe200048060ff */
[-C--:B------:R-:W-:Y:S01]  /*4610*/  FMUL R66, R66, R7.reuse ;  /* 0x0000000742427220 */ /* 0x080fe20000400000 */
[----:B0-----:R-:W-:Y:S01]  /*4620*/  F2FP.SATFINITE.E5M2.F32.PACK_AB_MERGE_C R15, RZ, R78, RZ ;  /* 0x0000004eff0f723e */ /* 0x001fe200048060ff */
[-C--:B------:R-:W-:Y:S01]  /*4630*/  FMUL R64, R64, R7.reuse ;  /* 0x0000000740407220 */ /* 0x080fe20000400000 */
[----:B------:R-:W-:Y:S01]  /*4640*/  ISETP.LT.OR P2, PT, R27, 0x9, !P2 ;  /* 0x000000091b00780c */ /* 0x000fe20005741670 */
[-C--:B------:R-:W-:Y:S01]  /*4650*/  FMUL R63, R63, R7.reuse ;  /* 0x000000073f3f7220 */ /* 0x080fe20000400000 */
[----:B------:R-:W-:Y:S01]  /*4660*/  F2FP.SATFINITE.E5M2.F32.PACK_AB_MERGE_C R29, RZ, R74, RZ ;  /* 0x0000004aff1d723e */ /* 0x000fe200048060ff */
[----:B------:R0:W-:Y:S01]  /*4670*/  @!P0 STG.E.U8 desc[UR16][R10.64+0x1], R15 ;  /* 0x0000010f0a008986 */ /* 0x0001e2000c101110 */
[C---:B------:R-:W-:Y:S01]  /*4680*/  ISETP.GE.AND P0, PT, R28.reuse, 0x11, PT ;  /* 0x000000111c00780c */ /* 0x040fe20003f06270 */
[----:B------:R-:W-:Y:S01]  /*4690*/  FMUL R61, R61, R7 ;  /* 0x000000073d3d7220 */ /* 0x000fe20000400000 */
[----:B------:R-:W-:Y:S01]  /*46a0*/  F2FP.SATFINITE.E5M2.F32.PACK_AB_MERGE_C R69, RZ, R69, RZ ;  /* 0x00000045ff45723e */ /* 0x000fe200048060ff */
[----:B------:R-:W-:Y:S01]  /*46b0*/  @!P3 STG.E.U8 desc[UR16][R8.64+0x8], R75 ;  /* 0x0000084b0800b986 */ /* 0x000fe2000c101110 */
[----:B------:R-:W-:Y:S01]  /*46c0*/  ISETP.GE.AND P3, PT, R28, 0x12, PT ;  /* 0x000000121c00780c */ /* 0x000fe20003f66270 */
[----:B------:R-:W-:Y:S01]  /*46d0*/  FMUL R62, R62, R7 ;  /* 0x000000073e3e7220 */ /* 0x000fe20000400000 */
[----:B------:R-:W-:Y:S01]  /*46e0*/  F2FP.SATFINITE.E5M2.F32.PACK_AB_MERGE_C R67, RZ, R67, RZ ;  /* 0x00000043ff43723e */ /* 0x000fe200048060ff */
[----:B------:R1:W-:Y:S01]  /*46f0*/  @!P5 STG.E.U8 desc[UR16][R8.64+0x9], R25 ;  /* 0x000009190800d986 */ /* 0x0003e2000c101110 */
[----:B------:R-:W-:Y:S01]  /*4700*/  ISETP.LT.OR P5, PT, R27, 0x1, !P3 ;  /* 0x000000011b00780c */ /* 0x000fe20005fa1670 */
[-C--:B------:R-:W-:Y:S01]  /*4710*/  FMUL R59, R59, R7.reuse ;  /* 0x000000073b3b7220 */ /* 0x080fe20000400000 */
[C---:B------:R-:W-:Y:S01]  /*4720*/  ISETP.LT.OR P3, PT, R27.reuse, 0x9, !P3 ;  /* 0x000000091b00780c */ /* 0x040fe20005f61670 */
[----:B------:R-:W-:Y:S01]  /*4730*/  @!P1 STG.E.U8 desc[UR16][R10.64+0x8], R73 ;  /* 0x000008490a009986 */ /* 0x000fe2000c101110 */
[----:B------:R-:W-:Y:S01]  /*4740*/  ISETP.LT.OR P1, PT, R27, 0x1, !P0 ;  /* 0x000000011b00780c */ /* 0x000fe20004721670 */
[-C--:B------:R-:W-:Y:S01]  /*4750*/  FMUL R60, R60, R7.reuse ;  /* 0x000000073c3c7220 */ /* 0x080fe20000400000 */
[----:B0-----:R-:W-:Y:S01]  /*4760*/  F2FP.SATFINITE.E5M2.F32.PACK_AB_MERGE_C R15, RZ, R70, RZ ;  /* 0x00000046ff0f723e */ /* 0x001fe200048060ff */
[----:B------:R-:W-:Y:S01]  /*4770*/  @!P2 STG.E.U8 desc[UR16][R10.64+0x9], R29 ;  /* 0x0000091d0a00a986 */ /* 0x000fe2000c101110 */
[----:B------:R-:W-:Y:S01]  /*4780*/  ISETP.GE.AND P2, PT, R28, 0x19, PT ;  /* 0x000000191c00780c */ /* 0x000fe20003f46270 */
[-C--:B------:R-:W-:Y:S01]  /*4790*/  FMUL R57, R57, R7.reuse ;  /* 0x0000000739397220 */ /* 0x080fe20000400000 */
[C---:B------:R-:W-:Y:S01]  /*47a0*/  ISETP.LT.OR P0, PT, R27.reuse, 0x9, !P0 ;  /* 0x000000091b00780c */ /* 0x040fe20004701670 */
[-C--:B------:R-:W-:Y:S01]  /*47b0*/  FMUL R58, R58, R7.reuse ;  /* 0x000000073a3a7220 */ /* 0x080fe20000400000 */
[----:B------:R-:W-:Y:S01]  /*47c0*/  ISETP.LT.OR P6, PT, R27, 0x1, !P2 ;  /* 0x000000011b00780c */ /* 0x000fe200057c1670 */
[----:B------:R0:W-:Y:S01]  /*47d0*/  @!P5 STG.E.U8 desc[UR16][R8.64+0x11], R15 ;  /* 0x0000110f0800d986 */ /* 0x0001e2000c101110 */
[----:B-1----:R-:W-:Y:S01]  /*47e0*/  F2FP.SATFINITE.E5M2.F32.PACK_AB_MERGE_C R25, RZ, R68, RZ ;  /* 0x00000044ff19723e */ /* 0x002fe200048060ff */
[----:B------:R-:W-:Y:S01]  /*47f0*/  FMUL R56, R56, R7 ;  /* 0x0000000738387220 */ /* 0x000fe20000400000 */
[----:B------:R-:W-:Y:S01]  /*4800*/  F2FP.SATFINITE.E5M2.F32.PACK_AB_MERGE_C R65, RZ, R65, RZ ;  /* 0x00000041ff41723e */ /* 0x000fe200048060ff */
[----:B------:R-:W-:Y:S01]  /*4810*/  @!P1 STG.E.U8 desc[UR16][R8.64+0x10], R69 ;  /* 0x0000104508009986 */ /* 0x000fe2000c101110 */
[----:B------:R-:W-:Y:S01]  /*4820*/  ISETP.GE.AND P1, PT, R28, 0x1a, PT ;  /* 0x0000001a1c00780c */ /* 0x000fe20003f26270 */
[-C--:B------:R-:W-:Y:S01]  /*4830*/  FMUL R23, R23, R7.reuse ;  /* 0x0000000717177220 */ /* 0x080fe20000400000 */
[C---:B------:R-:W-:Y:S01]  /*4840*/  ISETP.LT.OR P2, PT, R27.reuse, 0x9, !P2 ;  /* 0x000000091b00780c */ /* 0x040fe20005741670 */
[----:B------:R1:W-:Y:S01]  /*4850*/  @!P3 STG.E.U8 desc[UR16][R10.64+0x11], R25 ;  /* 0x000011190a00b986 */ /* 0x0003e2000c101110 */
[----:B------:R-:W-:Y:S01]  /*4860*/  ISETP.LT.OR P5, PT, R27, 0x1, !P1 ;  /* 0x000000011b00780c */ /* 0x000fe20004fa1670 */
[-C--:B------:R-:W-:Y:S01]  /*4870*/  FMUL R21, R21, R7.reuse ;  /* 0x0000000715157220 */ /* 0x080fe20000400000 */
[----:B------:R-:W-:Y:S01]  /*4880*/  ISETP.LT.OR P3, PT, R27, 0x9, !P1 ;  /* 0x000000091b00780c */ /* 0x000fe20004f61670 */
[----:B------:R-:W-:Y:S01]  /*4890*/  @!P0 STG.E.U8 desc[UR16][R10.64+0x10], R67 ;  /* 0x000010430a008986 */ /* 0x000fe2000c101110 */
[----:B0-----:R-:W-:Y:S01]  /*48a0*/  F2FP.SATFINITE.E5M2.F32.PACK_AB_MERGE_C R15, RZ, R66, RZ ;  /* 0x00000042ff0f723e */ /* 0x001fe200048060ff */
[-C--:B------:R-:W-:Y:S01]  /*48b0*/  FMUL R22, R22, R7.reuse ;  /* 0x0000000716167220 */ /* 0x080fe20000400000 */
[C---:B------:R-:W-:Y:S01]  /*48c0*/  ISETP.GE.AND P0, PT, R28.reuse, 0x21, PT ;  /* 0x000000211c00780c */ /* 0x040fe20003f06270 */
[----:B------:R-:W-:Y:S01]  /*48d0*/  @!P6 STG.E.U8 desc[UR16][R8.64+0x18], R65 ;  /* 0x000018410800e986 */ /* 0x000fe2000c101110 */
[----:B------:R-:W-:Y:S01]  /*48e0*/  ISETP.GE.AND P1, PT, R28, 0x22, PT ;  /* 0x000000221c00780c */ /* 0x000fe20003f26270 */
[-C--:B------:R-:W-:Y:S01]  /*48f0*/  FMUL R19, R19, R7.reuse ;  /* 0x0000000713137220 */ /* 0x080fe20000400000 */
[C---:B------:R-:W-:Y:S01]  /*4900*/  ISETP.LT.OR P6, PT, R27.reuse, 0x1, !P0 ;  /* 0x000000011b00780c */ /* 0x040fe200047c1670 */
[-C--:B------:R-:W-:Y:S01]  /*4910*/  FMUL R20, R20, R7.reuse ;  /* 0x0000000714147220 */ /* 0x080fe20000400000 */
[----:B-1----:R-:W-:Y:S01]  /*4920*/  F2FP.SATFINITE.E5M2.F32.PACK_AB_MERGE_C R25, RZ, R64, RZ ;  /* 0x00000040ff19723e */ /* 0x002fe200048060ff */
[----:B------:R0:W-:Y:S01]  /*4930*/  @!P5 STG.E.U8 desc[UR16][R8.64+0x19], R15 ;  /* 0x0000190f0800d986 */ /* 0x0001e2000c101110 */
[----:B------:R-:W-:Y:S01]  /*4940*/  ISETP.LT.OR P5, PT, R27, 0x1, !P1 ;  /* 0x000000011b00780c */ /* 0x000fe20004fa1670 */
[----:B------:R-:W-:Y:S01]  /*4950*/  FMUL R17, R17, R7 ;  /* 0x0000000711117220 */ /* 0x000fe20000400000 */
[----:B------:R-:W-:Y:S01]  /*4960*/  F2FP.SATFINITE.E5M2.F32.PACK_AB_MERGE_C R63, RZ, R63, RZ ;  /* 0x0000003fff3f723e */ /* 0x000fe200048060ff */
[----:B------:R1:W-:Y:S01]  /*4970*/  @!P3 STG.E.U8 desc[UR16][R10.64+0x19], R25 ;  /* 0x000019190a00b986 */ /* 0x0003e2000c101110 */
[----:B------:R-:W-:Y:S01]  /*4980*/  F2FP.SATFINITE.E5M2.F32.PACK_AB_MERGE_C R61, RZ, R61, RZ ;  /* 0x0000003dff3d723e */ /* 0x000fe200048060ff */
[-C--:B------:R-:W-:Y:S01]  /*4990*/  FMUL R18, R18, R7.reuse ;  /* 0x0000000712127220 */ /* 0x080fe20000400000 */
[----:B------:R-:W-:Y:S01]  /*49a0*/  F2FP.SATFINITE.E5M2.F32.PACK_AB_MERGE_C R29, RZ, R62, RZ ;  /* 0x0000003eff1d723e */ /* 0x000fe200048060ff */
[----:B------:R-:W-:Y:S01]  /*49b0*/  @!P2 STG.E.U8 desc[UR16][R10.64+0x18], R63 ;  /* 0x0000183f0a00a986 */ /* 0x000fe2000c101110 */
[----:B------:R-:W-:Y:S01]  /*49c0*/  ISETP.LT.OR P3, PT, R27, 0x9, !P1 ;  /* 0x000000091b00780c */ /* 0x000fe20004f61670 */
[-C--:B------:R-:W-:Y:S01]  /*49d0*/  FMUL R13, R13, R7.reuse ;  /* 0x000000070d0d7220 */ /* 0x080fe20000400000 */
[----:B------:R-:W-:Y:S01]  /*49e0*/  ISETP.GE.AND P2, PT, R28, 0x29, PT ;  /* 0x000000291c00780c */ /* 0x000fe20003f46270 */
[----:B------:R-:W-:Y:S01]  /*49f0*/  @!P6 STG.E.U8 desc[UR16][R8.64+0x20], R61 ;  /* 0x0000203d0800e986 */ /* 0x000fe2000c101110 */
[C---:B------:R-:W-:Y:S01]  /*4a00*/  ISETP.LT.OR P0, PT, R27.reuse, 0x9, !P0 ;  /* 0x000000091b00780c */ /* 0x040fe20004701670 */
[----:B------:R-:W-:Y:S01]  /*4a10*/  FMUL R16, R16, R7 ;  /* 0x0000000710107220 */ /* 0x000fe20000400000 */
[----:B------:R-:W-:Y:S01]  /*4a20*/  ISETP.GE.AND P1, PT, R28, 0x2a, PT ;  /* 0x0000002a1c00780c */ /* 0x000fe20003f26270 */
[----:B------:R-:W-:Y:S01]  /*4a30*/  @!P5 STG.E.U8 desc[UR16][R8.64+0x21], R29 ;  /* 0x0000211d0800d986 */ /* 0x000fe2000c101110 */
[----:B------:R-:W-:-:S02]  /*4a40*/  ISETP.LT.OR P6, PT, R27, 0x1, !P2 ;  /* 0x000000011b00780c */ /* 0x000fc400057c1670 */
[C---:B------:R-:W-:Y:S02]  /*4a50*/  ISETP.LT.OR P5, PT, R27.reuse, 0x1, !P1 ;  /* 0x000000011b00780c */ /* 0x040fe40004fa1670 */
[----:B------:R-:W-:Y:S02]  /*4a60*/  F2FP.SATFINITE.E5M2.F32.PACK_AB_MERGE_C R59, RZ, R59, RZ ;  /* 0x0000003bff3b723e */ /* 0x000fe400048060ff */
[----:B0-----:R-:W-:Y:S02]  /*4a70*/  F2FP.SATFINITE.E5M2.F32.PACK_AB_MERGE_C R15, RZ, R60, RZ ;  /* 0x0000003cff0f723e */ /* 0x001fe400048060ff */
[----:B------:R-:W-:Y:S01]  /*4a80*/  F2FP.SATFINITE.E5M2.F32.PACK_AB_MERGE_C R57, RZ, R57, RZ ;  /* 0x00000039ff39723e */ /* 0x000fe200048060ff */
[----:B------:R-:W-:Y:S01]  /*4a90*/  @!P0 STG.E.U8 desc[UR16][R10.64+0x20], R59 ;  /* 0x0000203b0a008986 */ /* 0x000fe2000c101110 */
[----:B-1----:R-:W-:Y:S02]  /*4aa0*/  F2FP.SATFINITE.E5M2.F32.PACK_AB_MERGE_C R25, RZ, R58, RZ ;  /* 0x0000003aff19723e */ /* 0x002fe400048060ff */
[C---:B------:R-:W-:Y:S01]  /*4ab0*/  ISETP.LT.OR P1, PT, R27.reuse, 0x9, !P1 ;  /* 0x000000091b00780c */ /* 0x040fe20004f21670 */
[----:B------:R0:W-:Y:S01]  /*4ac0*/  @!P3 STG.E.U8 desc[UR16][R10.64+0x21], R15 ;  /* 0x0000210f0a00b986 */ /* 0x0001e2000c101110 */
[----:B------:R-:W-:-:S02]  /*4ad0*/  ISETP.LT.OR P2, PT, R27, 0x9, !P2 ;  /* 0x000000091b00780c */ /* 0x000fc40005741670 */
[C---:B------:R-:W-:Y:S01]  /*4ae0*/  ISETP.GE.AND P3, PT, R28.reuse, 0x31, PT ;  /* 0x000000311c00780c */ /* 0x040fe20003f66270 */
[----:B------:R-:W-:Y:S01]  /*4af0*/  @!P6 STG.E.U8 desc[UR16][R8.64+0x28], R57 ;  /* 0x000028390800e986 */ /* 0x000fe2000c101110 */
[----:B------:R-:W-:Y:S02]  /*4b00*/  ISETP.GE.AND P0, PT, R28, 0x32, PT ;  /* 0x000000321c00780c */ /* 0x000fe40003f06270 */
[----:B------:R-:W-:Y:S01]  /*4b10*/  F2FP.SATFINITE.E5M2.F32.PACK_AB_MERGE_C R23, RZ, R23, RZ ;  /* 0x00000017ff17723e */ /* 0x000fe200048060ff */
[----:B------:R1:W-:Y:S01]  /*4b20*/  @!P5 STG.E.U8 desc[UR16][R8.64+0x29], R25 ;  /* 0x000029190800d986 */ /* 0x0003e2000c101110 */
[C---:B------:R-:W-:Y:S02]  /*4b30*/  ISETP.LT.OR P5, PT, R27.reuse, 0x1, !P3 ;  /* 0x000000011b00780c */ /* 0x040fe40005fa1670 */
[----:B------:R-:W-:Y:S02]  /*4b40*/  ISETP.LT.OR P6, PT, R27, 0x1, !P0 ;  /* 0x000000011b00780c */ /* 0x000fe400047c1670 */
[----:B0-----:R-:W-:Y:S01]  /*4b50*/  F2FP.SATFINITE.E5M2.F32.PACK_AB_MERGE_C R15, RZ, R56, RZ ;  /* 0x00000038ff0f723e */ /* 0x001fe200048060ff */
[----:B------:R-:W-:Y:S01]  /*4b60*/  @!P2 STG.E.U8 desc[UR16][R10.64+0x28], R23 ;  /* 0x000028170a00a986 */ /* 0x000fe2000c101110 */
[----:B------:R-:W-:-:S02]  /*4b70*/  F2FP.SATFINITE.E5M2.F32.PACK_AB_MERGE_C R21, RZ, R21, RZ ;  /* 0x00000015ff15723e */ /* 0x000fc400048060ff */
[C---:B------:R-:W-:Y:S01]  /*4b80*/  ISETP.GE.AND P2, PT, R28.reuse, 0x3a, PT ;  /* 0x0000003a1c00780c */ /* 0x040fe20003f46270 */
[----:B------:R0:W-:Y:S01]  /*4b90*/  @!P1 STG.E.U8 desc[UR16][R10.64+0x29], R15 ;  /* 0x0000290f0a009986 */ /* 0x0001e2000c101110 */
[C---:B------:R-:W-:Y:S02]  /*4ba0*/  ISETP.LT.OR P1, PT, R27.reuse, 0x9, !P3 ;  /* 0x000000091b00780c */ /* 0x040fe40005f21670 */
[----:B-1----:R-:W-:Y:S01]  /*4bb0*/  F2FP.SATFINITE.E5M2.F32.PACK_AB_MERGE_C R25, RZ, R22, RZ ;  /* 0x00000016ff19723e */ /* 0x002fe200048060ff */
[----:B------:R1:W-:Y:S01]  /*4bc0*/  @!P5 STG.E.U8 desc[UR16][R8.64+0x30], R21 ;  /* 0x000030150800d986 */ /* 0x0003e2000c101110 */
[----:B------:R-:W-:Y:S02]  /*4bd0*/  ISETP.GE.AND P3, PT, R28, 0x39, PT ;  /* 0x000000391c00780c */ /* 0x000fe40003f66270 */
[C---:B------:R-:W-:Y:S01]  /*4be0*/  ISETP.LT.OR P0, PT, R27.reuse, 0x9, !P0 ;  /* 0x000000091b00780c */ /* 0x040fe20004701670 */
[----:B------:R2:W-:Y:S01]  /*4bf0*/  @!P6 STG.E.U8 desc[UR16][R8.64+0x31], R25 ;  /* 0x000031190800e986 */ /* 0x0005e2000c101110 */
[----:B------:R-:W-:-:S02]  /*4c00*/  ISETP.LT.OR P5, PT, R27, 0x1, !P3 ;  /* 0x000000011b00780c */ /* 0x000fc40005fa1670 */
[C---:B------:R-:W-:Y:S02]  /*4c10*/  ISETP.LT.OR P6, PT, R27.reuse, 0x1, !P2 ;  /* 0x000000011b00780c */ /* 0x040fe400057c1670 */
[C---:B------:R-:W-:Y:S02]  /*4c20*/  ISETP.LT.OR P3, PT, R27.reuse, 0x9, !P3 ;  /* 0x000000091b00780c */ /* 0x040fe40005f61670 */
[----:B------:R-:W-:Y:S02]  /*4c30*/  ISETP.LT.OR P2, PT, R27, 0x9, !P2 ;  /* 0x000000091b00780c */ /* 0x000fe40005741670 */
[----:B------:R-:W-:Y:S02]  /*4c40*/  F2FP.SATFINITE.E5M2.F32.PACK_AB_MERGE_C R19, RZ, R19, RZ ;  /* 0x00000013ff13723e */ /* 0x000fe400048060ff */
[----:B0-----:R-:W-:Y:S02]  /*4c50*/  F2FP.SATFINITE.E5M2.F32.PACK_AB_MERGE_C R15, RZ, R20, RZ ;  /* 0x00000014ff0f723e */ /* 0x001fe400048060ff */
[----:B------:R-:W-:Y:S01]  /*4c60*/  F2FP.SATFINITE.E5M2.F32.PACK_AB_MERGE_C R17, RZ, R17, RZ ;  /* 0x00000011ff11723e */ /* 0x000fe200048060ff */
[----:B------:R2:W-:Y:S01]  /*4c70*/  @!P1 STG.E.U8 desc[UR16][R10.64+0x30], R19 ;  /* 0x000030130a009986 */ /* 0x0005e2000c101110 */
[----:B-1----:R-:W-:-:S02]  /*4c80*/  F2FP.SATFINITE.E5M2.F32.PACK_AB_MERGE_C R21, RZ, R18, RZ ;  /* 0x00000012ff15723e */ /* 0x002fc400048060ff */
[----:B------:R-:W-:Y:S01]  /*4c90*/  F2FP.SATFINITE.E5M2.F32.PACK_AB_MERGE_C R13, RZ, R13, RZ ;  /* 0x0000000dff0d723e */ /* 0x000fe200048060ff */
[----:B------:R2:W-:Y:S01]  /*4ca0*/  @!P0 STG.E.U8 desc[UR16][R10.64+0x31], R15 ;  /* 0x0000310f0a008986 */ /* 0x0005e2000c101110 */
[----:B------:R-:W-:-:S03]  /*4cb0*/  F2FP.SATFINITE.E5M2.F32.PACK_AB_MERGE_C R23, RZ, R16, RZ ;  /* 0x00000010ff17723e */ /* 0x000fc600048060ff */
[----:B------:R2:W-:Y:S04]  /*4cc0*/  @!P5 STG.E.U8 desc[UR16][R8.64+0x38], R17 ;  /* 0x000038110800d986 */ /* 0x0005e8000c101110 */
[----:B------:R2:W-:Y:S04]  /*4cd0*/  @!P6 STG.E.U8 desc[UR16][R8.64+0x39], R21 ;  /* 0x000039150800e986 */ /* 0x0005e8000c101110 */
[----:B------:R2:W-:Y:S04]  /*4ce0*/  @!P3 STG.E.U8 desc[UR16][R10.64+0x38], R13 ;  /* 0x0000380d0a00b986 */ /* 0x0005e8000c101110 */
[----:B------:R2:W-:Y:S02]  /*4cf0*/  @!P2 STG.E.U8 desc[UR16][R10.64+0x39], R23 ;  /* 0x000039170a00a986 */ /* 0x0005e4000c101110 */
.L_x_101:
[----:B------:R-:W-:Y:S05]  /*4d00*/  BSYNC B0 ;  /* 0x0000000000007941 */ /* 0x000fea0003800000 */
.L_x_35:
[----:B------:R-:W-:Y:S01]  /*4d10*/  ULDC UR6, c[0x0][0xc] ;  /* 0x0000030000067ab9 */ /* 0x000fe20000000800 */
[----:B------:R-:W-:Y:S01]  /*4d20*/  ULDC UR7, c[0x0][0x10] ;  /* 0x0000040000077ab9 */ /* 0x000fe20000000800 */
[----:B0-2---:R-:W0:Y:S01]  /*4d30*/  LDC R9, c[0x0][0x14] ;  /* 0x00000500ff097b82 */ /* 0x005e220000000800 */
[----:B------:R-:W-:Y:S01]  /*4d40*/  UIMAD.WIDE.U32 UR6, UR6, UR7, URZ ;  /* 0x00000007060672a5 */ /* 0x000fe2000f8e003f */
[----:B-----5:R-:W-:Y:S01]  /*4d50*/  PRMT R8, RZ, 0x7610, R8 ;  /* 0x00007610ff087816 */ /* 0x020fe20000000008 */
[----:B------:R-:W-:Y:S02]  /*4d60*/  IMAD.MOV.U32 R72, RZ, RZ, -0x1 ;  /* 0xffffffffff487424 */ /* 0x000fe400078e00ff */
[----:B------:R-:W-:Y:S02]  /*4d70*/  IMAD.MOV.U32 R14, RZ, RZ, -0x1 ;  /* 0xffffffffff0e7424 */ /* 0x000fe400078e00ff */
[----:B0-----:R-:W-:-:S04]  /*4d80*/  IMAD.WIDE.U32 R4, R9, UR6, R4 ;  /* 0x0000000609047c25 */ /* 0x001fc8000f8e0004 */
[----:B------:R-:W-:Y:S01]  /*4d90*/  IMAD R9, R9, UR7, RZ ;  /* 0x0000000709097c24 */ /* 0x000fe2000f8e02ff */
[----:B------:R-:W-:Y:S02]  /*4da0*/  ULDC.64 UR6, c[0x0][0x650] ;  /* 0x0001940000067ab9 */ /* 0x000fe40000000a00 */
[----:B------:R-:W-:Y:S01]  /*4db0*/  ISETP.GE.U32.AND P0, PT, R4, UR6, PT ;  /* 0x0000000604007c0c */ /* 0x000fe2000bf06070 */
[----:B------:R-:W-:-:S05]  /*4dc0*/  IMAD.IADD R5, R5, 0x1, R9 ;  /* 0x0000000105057824 */ /* 0x000fca00078e0209 */
[----:B------:R-:W-:-:S13]  /*4dd0*/  ISETP.GE.U32.AND.EX P0, PT, R5, UR7, PT, P0 ;  /* 0x0000000705007c0c */ /* 0x000fda000bf06100 */
[----:B------:R-:W-:Y:S05]  /*4de0*/  @P0 BRA `(.L_x_102) ;  /* 0x0000000400640947 */ /* 0x000fea0003800000 */
[----:B------:R-:W0:Y:S01]  /*4df0*/  S2R R22, SR_CTAID.X ;  /* 0x0000000000167919 */ /* 0x000e220000002500 */
[----:B------:R-:W2:Y:S01]  /*4e00*/  LDC.64 R16, c[0x0][0x628] ;  /* 0x00018a00ff107b82 */ /* 0x000ea20000000a00 */
[----:B------:R-:W-:Y:S01]  /*4e10*/  ULDC UR6, c[0x0][0x150] ;  /* 0x0000540000067ab9 */ /* 0x000fe20000000800 */
[----:B------:R-:W-:Y:S01]  /*4e20*/  IMAD.MOV.U32 R14, RZ, RZ, R4 ;  /* 0x000000ffff0e7224 */ /* 0x000fe200078e0004 */
[----:B-1-34-:R-:W1:Y:S01]  /*4e30*/  S2R R24, SR_CTAID.Y ;  /* 0x0000000000187919 */ /* 0x01ae620000002600 */
[----:B------:R-:W-:-:S04]  /*4e40*/  IMAD.MOV.U32 R15, RZ, RZ, R5 ;  /* 0x000000ffff0f7224 */ /* 0x000fc800078e0005 */
[----:B------:R-:W3:Y:S08]  /*4e50*/  LDC R25, c[0x0][0x144] ;  /* 0x00005100ff197b82 */ /* 0x000ef00000000800 */
[----:B------:R-:W4:Y:S08]  /*4e60*/  LDC R18, c[0x0][0x630] ;  /* 0x00018c00ff127b82 */ /* 0x000f300000000800 */
[----:B------:R-:W1:Y:S01]  /*4e70*/  LDC.64 R20, c[0x0][0x620] ;  /* 0x00018800ff147b82 */ /* 0x000e620000000a00 */
[----:B--2---:R-:W-:-:S04]  /*4e80*/  ISETP.NE.U32.AND P0, PT, R16, RZ, PT ;  /* 0x000000ff1000720c */ /* 0x004fc80003f05070 */
[----:B------:R-:W-:Y:S02]  /*4e90*/  ISETP.NE.AND.EX P0, PT, R17, RZ, PT, P0 ;  /* 0x000000ff1100720c */ /* 0x000fe40003f05300 */
[----:B0-----:R-:W-:-:S05]  /*4ea0*/  I2FP.F32.U32 R8, R22 ;  /* 0x0000001600087245 */ /* 0x001fca0000201000 */
[----:B------:R-:W-:-:S04]  /*4eb0*/  FMUL R8, R8, UR6 ;  /* 0x0000000608087c20 */ /* 0x000fc80008400000 */
[----:B------:R0:W2:Y:S02]  /*4ec0*/  F2I.U32.TRUNC.NTZ R23, R8 ;  /* 0x0000000800177305 */ /* 0x0000a4000020f000 */
[----:B---34-:R-:W-:Y:S05]  /*4ed0*/  @!P0 BRA `(.L_x_103) ;  /* 0x0000000000288947 */ /* 0x018fea0003800000 */
[----:B------:R-:W3:Y:S02]  /*4ee0*/  LDC R9, c[0x0][0x634] ;  /* 0x00018d00ff097b82 */ /* 0x000ee40000000800 */
[----:B---3--:R-:W-:-:S05]  /*4ef0*/  IADD3 R13, P0, R4, R9, RZ ;  /* 0x00000009040d7210 */ /* 0x008fca0007f1e0ff */
[----:B------:R-:W-:-:S04]  /*4f00*/  IMAD.X R19, RZ, RZ, R5, P0 ;  /* 0x000000ffff137224 */ /* 0x000fc800000e0605 */
[----:B0-----:R-:W-:-:S04]  /*4f10*/  IMAD.WIDE.U32 R8, R19, R16, RZ ;  /* 0x0000001013087225 */ /* 0x001fc800078e00ff */
[----:B------:R-:W-:-:S04]  /*4f20*/  IMAD.WIDE.U32 R10, P0, R13, R17, R8 ;  /* 0x000000110d0a7225 */ /* 0x000fc80007800008 */
[----:B------:R-:W-:-:S04]  /*4f30*/  IMAD.WIDE.U32 R8, R13, R16, RZ ;  /* 0x000000100d087225 */ /* 0x000fc800078e00ff */
[----:B------:R-:W-:Y:S01]  /*4f40*/  IMAD.X R15, RZ, RZ, RZ, P0 ;  /* 0x000000ffff0f7224 */ /* 0x000fe200000e06ff */
[----:B------:R-:W-:Y:S01]  /*4f50*/  IADD3 RZ, P0, R9, R10, RZ ;  /* 0x0000000a09ff7210 */ /* 0x000fe20007f1e0ff */
[----:B------:R-:W-:-:S04]  /*4f60*/  IMAD.MOV.U32 R14, RZ, RZ, R11 ;  /* 0x000000ffff0e7224 */ /* 0x000fc800078e000b */
[----:B------:R-:W-:-:S08]  /*4f70*/  IMAD.WIDE.U32.X R14, R19, R17, R14, P0 ;  /* 0x00000011130e7225 */ /* 0x000fd000000e040e */
.L_x_103:
[----:B------:R-:W3:Y:S01]  /*4f80*/  LDC.64 R30, c[0x0][0x640] ;  /* 0x00019000ff1e7b82 */ /* 0x000ee20000000a00 */
[-C--:B------:R-:W-:Y:S01]  /*4f90*/  SHF.R.U64 R19, R14, R18.reuse, R15 ;  /* 0x000000120e137219 */ /* 0x080fe2000000120f */
[----:B--2---:R-:W-:Y:S01]  /*4fa0*/  IMAD.MOV R23, RZ, RZ, -R23 ;  /* 0x000000ffff177224 */ /* 0x004fe200078e0a17 */
[----:B0-----:R-:W-:Y:S01]  /*4fb0*/  SHF.R.U32.HI R8, RZ, R18, R15 ;  /* 0x00000012ff087219 */ /* 0x001fe2000001160f */
[----:B------:R-:W-:Y:S01]  /*4fc0*/  ULDC UR6, c[0x0][0x154] ;  /* 0x0000550000067ab9 */ /* 0x000fe20000000800 */
[----:B------:R-:W-:Y:S01]  /*4fd0*/  IADD3 R11, P0, RZ, -R19, RZ ;  /* 0x80000013ff0b7210 */ /* 0x000fe20007f1e0ff */
[----:B------:R-:W-:Y:S02]  /*4fe0*/  IMAD R25, R25, R23, R22 ;  /* 0x0000001719197224 */ /* 0x000fe400078e0216 */
[----:B------:R-:W0:Y:S01]  /*4ff0*/  LDC R14, c[0x0][0x618] ;  /* 0x00018600ff0e7b82 */ /* 0x000e220000000800 */
[----:B------:R-:W-:Y:S02]  /*5000*/  IMAD.MOV.U32 R13, RZ, RZ, 0x1 ;  /* 0x00000001ff0d7424 */ /* 0x000fe400078e00ff */
[----:B------:R-:W-:-:S04]  /*5010*/  IMAD.X R9, RZ, RZ, ~R8, P0 ;  /* 0x000000ffff097224 */ /* 0x000fc800000e0e08 */
[-C--:B-1----:R-:W-:Y:S01]  /*5020*/  IMAD R10, R9, R20.reuse, RZ ;  /* 0x00000014090a7224 */ /* 0x082fe200078e02ff */
[----:B------:R-:W1:Y:S01]  /*5030*/  LDC R26, c[0x0][0x608] ;  /* 0x00018200ff1a7b82 */ /* 0x000e620000000800 */
[----:B------:R-:W-:-:S04]  /*5040*/  IMAD.WIDE.U32 R8, R11, R20, R4 ;  /* 0x000000140b087225 */ /* 0x000fc800078e0004 */
[----:B------:R-:W-:Y:S01]  /*5050*/  IMAD R11, R11, R21, R10 ;  /* 0x000000150b0b7224 */ /* 0x000fe200078e020a */
[----:B------:R-:W-:Y:S02]  /*5060*/  I2FP.F32.U32 R10, R24 ;  /* 0x00000018000a7245 */ /* 0x000fe40000201000 */
[----:B------:R-:W2:Y:S01]  /*5070*/  LDC R28, c[0x0][0x658] ;  /* 0x00019600ff1c7b82 */ /* 0x000ea20000000800 */
[----:B------:R-:W-:Y:S01]  /*5080*/  IMAD.IADD R9, R9, 0x1, R11 ;  /* 0x0000000109097824 */ /* 0x000fe200078e020b */
[----:B---3--:R-:W-:Y:S01]  /*5090*/  ISETP.NE.U32.AND P0, PT, R30, RZ, PT ;  /* 0x000000ff1e00720c */ /* 0x008fe20003f05070 */
[----:B------:R-:W-:Y:S01]  /*50a0*/  FMUL R10, R10, UR6 ;  /* 0x000000060a0a7c20 */ /* 0x000fe20008400000 */
[----:B------:R-:W-:Y:S02]  /*50b0*/  IMAD.MOV.U32 R11, RZ, RZ, -0x1 ;  /* 0xffffffffff0b7424 */ /* 0x000fe400078e00ff */
[----:B------:R-:W-:Y:S01]  /*50c0*/  ISETP.NE.AND.EX P0, PT, R31, RZ, PT, P0 ;  /* 0x000000ff1f00720c */ /* 0x000fe20003f05300 */
[----:B------:R3:W4:Y:S01]  /*50d0*/  F2I.U32.TRUNC.NTZ R21, R10 ;  /* 0x0000000a00157305 */ /* 0x000722000020f000 */
[----:B------:R-:W3:Y:S01]  /*50e0*/  LDC R23, c[0x0][0x148] ;  /* 0x00005200ff177b82 */ /* 0x000ee20000000800 */
[----:B0-----:R-:W-:-:S02]  /*50f0*/  SHF.R.U64 R18, R8, R14, R9 ;  /* 0x0000000e08127219 */ /* 0x001fc40000001209 */
[----:B------:R-:W-:-:S05]  /*5100*/  SHF.R.U32.HI R9, RZ, R14, R9 ;  /* 0x0000000eff097219 */ /* 0x000fca0000011609 */
[----:B------:R-:W0:Y:S01]  /*5110*/  LDC R22, c[0x0][0x600] ;  /* 0x00018000ff167b82 */ /* 0x000e220000000800 */
[-CC-:B-1----:R-:W-:Y:S02]  /*5120*/  SHF.R.U64 R16, R18, R26.reuse, R9.reuse ;  /* 0x0000001a12107219 */ /* 0x182fe40000001209 */
[----:B------:R-:W-:-:S05]  /*5130*/  SHF.R.U32.HI R9, RZ, R26, R9 ;  /* 0x0000001aff097219 */ /* 0x000fca0000011609 */
[----:B------:R-:W1:Y:S01]  /*5140*/  LDC R29, c[0x0][0x648] ;  /* 0x00019200ff1d7b82 */ /* 0x000e620000000800 */
[-CC-:B--2---:R-:W-:Y:S02]  /*5150*/  SHF.R.U64 R20, R16, R28.reuse, R9.reuse ;  /* 0x0000001c10147219 */ /* 0x184fe40000001209 */
[-C--:B------:R-:W-:Y:S02]  /*5160*/  SHF.L.U32 R11, R11, R28.reuse, RZ ;  /* 0x0000001c0b0b7219 */ /* 0x080fe400000006ff */
[-C--:B------:R-:W-:Y:S01]  /*5170*/  SHF.R.U32.HI R9, RZ, R28.reuse, R9 ;  /* 0x0000001cff097219 */ /* 0x080fe20000011609 */
[----:B------:R-:W-:Y:S01]  /*5180*/  IMAD.MOV.U32 R8, RZ, RZ, R20 ;  /* 0x000000ffff087224 */ /* 0x000fe200078e0014 */
[----:B------:R-:W-:Y:S01]  /*5190*/  SHF.L.U32 R26, R13, R28, RZ ;  /* 0x0000001c0d1a7219 */ /* 0x000fe200000006ff */
[----:B------:R-:W2:Y:S01]  /*51a0*/  LDC R32, c[0x0][0x638] ;  /* 0x00018e00ff207b82 */ /* 0x000ea20000000800 */
[----:B------:R-:W-:-:S07]  /*51b0*/  LOP3.LUT R27, RZ, R11, RZ, 0x33, !PT ;  /* 0x0000000bff1b7212 */ /* 0x000fce00078e33ff */
[----:B------:R-:W0:Y:S01]  /*51c0*/  LDC R33, c[0x0][0x610] ;  /* 0x00018400ff217b82 */ /* 0x000e220000000800 */
[----:B----4-:R-:W-:Y:S05]  /*51d0*/  @!P0 BRA `(.L_x_104) ;  /* 0x0000000000288947 */ /* 0x010fea0003800000 */
[----:B------:R-:W4:Y:S02]  /*51e0*/  LDC R13, c[0x0][0x64c] ;  /* 0x00019300ff0d7b82 */ /* 0x000f240000000800 */
[----:B----4-:R-:W-:-:S05]  /*51f0*/  IADD3 R13, P0, R20, R13, RZ ;  /* 0x0000000d140d7210 */ /* 0x010fca0007f1e0ff */
[----:B------:R-:W-:-:S04]  /*5200*/  IMAD.X R17, RZ, RZ, R9, P0 ;  /* 0x000000ffff117224 */ /* 0x000fc800000e0609 */
[----:B------:R-:W-:-:S04]  /*5210*/  IMAD.WIDE.U32 R8, R17, R30, RZ ;  /* 0x0000001e11087225 */ /* 0x000fc800078e00ff */
[----:B---3--:R-:W-:-:S04]  /*5220*/  IMAD.WIDE.U32 R10, P0, R13, R31, R8 ;  /* 0x0000001f0d0a7225 */ /* 0x008fc80007800008 */
[----:B------:R-:W-:-:S04]  /*5230*/  IMAD.WIDE.U32 R8, R13, R30, RZ ;  /* 0x0000001e0d087225 */ /* 0x000fc800078e00ff */
[----:B------:R-:W-:Y:S01]  /*5240*/  IMAD.X R15, RZ, RZ, RZ, P0 ;  /* 0x000000ffff0f7224 */ /* 0x000fe200000e06ff */
[----:B------:R-:W-:Y:S01]  /*5250*/  IADD3 RZ, P0, R9, R10, RZ ;  /* 0x0000000a09ff7210 */ /* 0x000fe20007f1e0ff */
[----:B------:R-:W-:-:S04]  /*5260*/  IMAD.MOV.U32 R14, RZ, RZ, R11 ;  /* 0x000000ffff0e7224 */ /* 0x000fc800078e000b */
[----:B------:R-:W-:-:S08]  /*5270*/  IMAD.WIDE.U32.X R8, R17, R31, R14, P0 ;  /* 0x0000001f11087225 */ /* 0x000fd000000e040e */
.L_x_104:
[----:B-1----:R-:W-:Y:S01]  /*5280*/  SHF.R.U64 R8, R8, R29, R9 ;  /* 0x0000001d08087219 */ /* 0x002fe20000001209 */
[----:B0-----:R-:W-:Y:S01]  /*5290*/  VIADD R13, R22, 0xffffffff ;  /* 0xffffffff160d7836 */ /* 0x001fe20000000000 */
[----:B------:R-:W-:Y:S01]  /*52a0*/  LOP3.LUT R11, R16, R27, RZ, 0xc0, !PT ;  /* 0x0000001b100b7212 */ /* 0x000fe200078ec0ff */
[----:B------:R-:W-:Y:S02]  /*52b0*/  IMAD.MOV R21, RZ, RZ, -R21 ;  /* 0x000000ffff157224 */ /* 0x000fe400078e0a15 */
[----:B------:R-:W-:Y:S02]  /*52c0*/  IMAD.MOV R9, RZ, RZ, -R8 ;  /* 0x000000ffff097224 */ /* 0x000fe400078e0a08 */
[----:B------:R-:W-:Y:S01]  /*52d0*/  IMAD R26, R26, R8, R11 ;  /* 0x000000081a1a7224 */ /* 0x000fe200078e020b */
[----:B------:R-:W-:Y:S01]  /*52e0*/  LOP3.LUT R11, R18, R13, RZ, 0xc0, !PT ;  /* 0x0000000d120b7212 */ /* 0x000fe200078ec0ff */
[----:B---3--:R-:W-:Y:S02]  /*52f0*/  @P4 IMAD R25, R23, R21, R24 ;  /* 0x0000001517194224 */ /* 0x008fe400078e0218 */
[----:B--2---:R-:W-:-:S02]  /*5300*/  IMAD R8, R9, R32, R20 ;  /* 0x0000002009087224 */ /* 0x004fc400078e0214 */
[----:B------:R-:W-:Y:S02]  /*5310*/  IMAD R26, R26, R33, R25 ;  /* 0x000000211a1a7224 */ /* 0x000fe400078e0219 */
[----:B------:R-:W-:Y:S02]  /*5320*/  IMAD R9, R8, R22, R11 ;  /* 0x0000001608097224 */ /* 0x000fe400078e020b */
[----:B------:R-:W-:Y:S02]  /*5330*/  IMAD.MOV.U32 R10, RZ, RZ, 0x1 ;  /* 0x00000001ff0a7424 */ /* 0x000fe400078e00ff */
[----:B------:R-:W-:Y:S01]  /*5340*/  IMAD.MOV.U32 R14, RZ, RZ, R19 ;  /* 0x000000ffff0e7224 */ /* 0x000fe200078e0013 */
[----:B------:R-:W-:Y:S02]  /*5350*/  SEL R72, R9, R26, !P4 ;  /* 0x0000001a09487207 */ /* 0x000fe40006000000 */
[----:B------:R-:W-:Y:S02]  /*5360*/  PRMT R8, R10, 0x7610, R8 ;  /* 0x000076100a087816 */ /* 0x000fe40000000008 */
[----:B------:R-:W-:-:S07]  /*5370*/  SEL R26, R26, R9, !P4 ;  /* 0x000000091a1a7207 */ /* 0x000fce0006000000 */
.L_x_102:
[----:B------:R-:W-:Y:S01]  /*5380*/  UIADD3 UR5, UR9, UR5, URZ ;  /* 0x0000000509057290 */ /* 0x000fe2000fffe03f */
[----:B------:R-:W-:Y:S01]  /*5390*/  LOP3.LUT P0, RZ, R8, 0xff, RZ, 0xc0, !PT ;  /* 0x000000ff08ff7812 */ /* 0x000fe2000780c0ff */
[----:B------:R-:W-:Y:S02]  /*53a0*/  IMAD.MOV.U32 R71, RZ, RZ, R26 ;  /* 0x000000ffff477224 */ /* 0x000fe400078e001a */
[----:B------:R-:W-:Y:S02]  /*53b0*/  USHF.R.U32.HI UR6, URZ, 0x2, UR5 ;  /* 0x000000023f067899 */ /* 0x000fe40008011605 */
[----:B------:R-:W-:Y:S02]  /*53c0*/  UISETP.GT.U32.AND UP1, UPT, UR5, 0x3, UPT ;  /* 0x000000030500788c */ /* 0x000fe4000bf24070 */
[----:B------:R-:W-:Y:S02]  /*53d0*/  ULOP3.LUT UR6, UR6, 0x1, URZ, 0xc0, !UPT ;  /* 0x0000000106067892 */ /* 0x000fe4000f8ec03f */
[----:B------:R-:W-:-:S02]  /*53e0*/  UISETP.LT.U32.AND UP1, UPT, UR9, 0x4, UP1 ;  /* 0x000000040900788c */ /* 0x000fc40008f21070 */
[----:B------:R-:W-:Y:S02]  /*53f0*/  UISETP.NE.U32.AND UP0, UPT, UR6, 0x1, UPT ;  /* 0x000000010600788c */ /* 0x000fe4000bf05070 */
[----:B------:R-:W-:Y:S02]  /*5400*/  USEL UR7, URZ, 0x1, !UP1 ;  /* 0x000000013f077887 */ /* 0x000fe4000c800000 */
[----:B------:R-:W-:Y:S02]  /*5410*/  UISETP.GT.U32.AND UP0, UPT, UR9, 0x3, !UP0 ;  /* 0x000000030900788c */ /* 0x000fe4000c704070 */
[----:B------:R-:W-:Y:S02]  /*5420*/  ULOP3.LUT UR5, UR5, 0x3, URZ, 0xc0, !UPT ;  /* 0x0000000305057892 */ /* 0x000fe4000f8ec03f */
[----:B------:R-:W-:-:S04]  /*5430*/  USEL UR6, URZ, 0x1, !UP0 ;  /* 0x000000013f067887 */ /* 0x000fc8000c000000 */
[----:B------:R-:W-:Y:S01]  /*5440*/  ULOP3.LUT UR4, UR6, UR4, UR7, 0x96, !UPT ;  /* 0x0000000406047292 */ /* 0x000fe2000f8e9607 */
[----:B------:R-:W-:Y:S11]  /*5450*/  @P0 BRA `(.L_x_105) ;  /* 0xffffffbc005c0947 */ /* 0x000ff6000383ffff */
[----:B------:R-:W-:Y:S05]  /*5460*/  EXIT ;  /* 0x000000000000794d */ /* 0x000fea0003800000 */
.L_x_7:
[----:B0-----:R-:W-:Y:S01]  /*5470*/  ULDC.64 UR4, c[0x0][0x650] ;  /* 0x0001940000047ab9 */ /* 0x001fe20000000a00 */
        /* <DEDUP_REMOVED lines=25> */
.L_x_107:
[----:B------:R-:W0:Y:S01]  /*5610*/  LDC.64 R28, c[0x0][0x640] ;  /* 0x00019000ff1c7b82 */ /* 0x000e220000000a00 */
[-CC-:B------:R-:W-:Y:S01]  /*5620*/  SHF.R.U64 R21, R16, R6.reuse, R17.reuse ;  /* 0x0000000610157219 */ /* 0x180fe20000001211 */
[----:B------:R-:W-:Y:S01]  /*5630*/  IMAD.MOV.U32 R31, RZ, RZ, 0x1 ;  /* 0x00000001ff1f7424 */ /* 0x000fe200078e00ff */
[----:B------:R-:W-:Y:S02]  /*5640*/  SHF.R.U32.HI R3, RZ, R6, R17 ;  /* 0x00000006ff037219 */ /* 0x000fe40000011611 */
[----:B------:R-:W-:-:S03]  /*5650*/  IADD3 R15, P0, RZ, -R21, RZ ;  /* 0x80000015ff0f7210 */ /* 0x000fc60007f1e0ff */
[----:B------:R-:W1:Y:S02]  /*5660*/  LDC R14, c[0x0][0x618] ;  /* 0x00018600ff0e7b82 */ /* 0x000e640000000800 */
[----:B------:R-:W-:Y:S02]  /*5670*/  IMAD.X R3, RZ, RZ, ~R3, P0 ;  /* 0x000000ffff037224 */ /* 0x000fe400000e0e03 */
[----:B------:R-:W-:-:S04]  /*5680*/  IMAD.WIDE.U32 R12, R15, R22, R4 ;  /* 0x000000160f0c7225 */ /* 0x000fc800078e0004 */
[----:B------:R-:W2:Y:S01]  /*5690*/  LDC R16, c[0x0][0x608] ;  /* 0x00018200ff107b82 */ /* 0x000ea20000000800 */
[----:B------:R-:W-:-:S04]  /*56a0*/  IMAD R6, R3, R22, RZ ;  /* 0x0000001603067224 */ /* 0x000fc800078e02ff */
[----:B------:R-:W-:-:S03]  /*56b0*/  IMAD R3, R15, R23, R6 ;  /* 0x000000170f037224 */ /* 0x000fc600078e0206 */
[----:B------:R-:W3:Y:S01]  /*56c0*/  LDC R26, c[0x0][0x658] ;  /* 0x00019600ff1a7b82 */ /* 0x000ee20000000800 */
[----:B------:R-:W-:Y:S01]  /*56d0*/  IMAD.IADD R3, R13, 0x1, R3 ;  /* 0x000000010d037824 */ /* 0x000fe200078e0203 */
[----:B0-----:R-:W-:Y:S01]  /*56e0*/  ISETP.NE.U32.AND P0, PT, R28, RZ, PT ;  /* 0x000000ff1c00720c */ /* 0x001fe20003f05070 */
[----:B------:R-:W-:-:S03]  /*56f0*/  IMAD.MOV.U32 R13, RZ, RZ, -0x1 ;  /* 0xffffffffff0d7424 */ /* 0x000fc600078e00ff */
        /* <DEDUP_REMOVED lines=25> */
.L_x_108:
[----:B-1----:R-:W-:Y:S01]  /*5890*/  SHF.R.U64 R6, R12, R25, R13 ;  /* 0x000000190c067219 */ /* 0x002fe2000000120d */
[----:B0-----:R-:W-:Y:S01]  /*58a0*/  VIADD R13, R24, 0xffffffff ;  /* 0xffffffff180d7836 */ /* 0x001fe20000000000 */
[----:B------:R-:W-:Y:S01]  /*58b0*/  SHF.L.U32 R9, R31, R26, RZ ;  /* 0x0000001a1f097219 */ /* 0x000fe200000006ff */
[----:B------:R-:W-:Y:S01]  /*58c0*/  @P4 IMAD R10, R11, R20, R8 ;  /* 0x000000140b0a4224 */ /* 0x000fe200078e0208 */
[----:B------:R-:W-:Y:S01]  /*58d0*/  LOP3.LUT R3, R22, R33, RZ, 0xc0, !PT ;  /* 0x0000002116037212 */ /* 0x000fe200078ec0ff */
[----:B------:R-:W-:Y:S01]  /*58e0*/  IMAD.MOV R12, RZ, RZ, -R6 ;  /* 0x000000ffff0c7224 */ /* 0x000fe200078e0a06 */
[----:B------:R-:W-:Y:S01]  /*58f0*/  LOP3.LUT R18, R18, R13, RZ, 0xc0, !PT ;  /* 0x0000000d12127212 */ /* 0x000fe200078ec0ff */
[----:B------:R-:W-:Y:S02]  /*5900*/  IMAD.MOV.U32 R8, RZ, RZ, 0x1 ;  /* 0x00000001ff087424 */ /* 0x000fe400078e00ff */
[----:B------:R-:W-:Y:S02]  /*5910*/  IMAD R9, R9, R6, R3 ;  /* 0x0000000609097224 */ /* 0x000fe400078e0203 */
[----:B--2---:R-:W-:-:S02]  /*5920*/  IMAD R3, R12, R27, R23 ;  /* 0x0000001b0c037224 */ /* 0x004fc400078e0217 */
[----:B---3--:R-:W-:Y:S02]  /*5930*/  IMAD R6, R9, R30, R10 ;  /* 0x0000001e09067224 */ /* 0x008fe400078e020a */
[----:B------:R-:W-:Y:S01]  /*5940*/  IMAD R9, R3, R24, R18 ;  /* 0x0000001803097224 */ /* 0x000fe200078e0212 */
[----:B------:R-:W-:Y:S01]  /*5950*/  PRMT R3, R8, 0x7610, R3 ;  /* 0x0000761008037816 */ /* 0x000fe20000000003 */
[----:B------:R-:W-:-:S03]  /*5960*/  IMAD.MOV.U32 R15, RZ, RZ, R21 ;  /* 0x000000ffff0f7224 */ /* 0x000fc600078e0015 */
[----:B------:R-:W-:Y:S02]  /*5970*/  SEL R16, R9, R6, !P4 ;  /* 0x0000000609107207 */ /* 0x000fe40006000000 */
[----:B------:R-:W-:-:S07]  /*5980*/  SEL R6, R6, R9, !P4 ;  /* 0x0000000906067207 */ /* 0x000fce0006000000 */
.L_x_106:
[----:B------:R-:W-:-:S08]  /*5990*/  NOP ;  /* 0x0000000000007918 */ /* 0x000fd00000000000 */
[----:B------:R-:W0:-:S00]  /*59a0*/  USETMAXREG.DEALLOC.CTAPOOL 0x28 ;  /* 0x00000028000079c8 */ /* 0x000e0000080e0500 */
[----:B0-----:R-:W-:-:S13]  /*59b0*/  ISETP.NE.AND P0, PT, R7, RZ, PT ;  /* 0x000000ff0700720c */ /* 0x001fda0003f05270 */
[----:B------:R-:W-:Y:S05]  /*59c0*/  @P0 EXIT ;  /* 0x000000000000094d */ /* 0x000fea0003800000 */
[----:B------:R-:W-:Y:S01]  /*59d0*/  LOP3.LUT P0, RZ, R3, 0xff, RZ, 0xc0, !PT ;  /* 0x000000ff03ff7812 */ /* 0x000fe2000780c0ff */
[----:B------:R-:W-:Y:S02]  /*59e0*/  IMAD.MOV.U32 R14, RZ, RZ, 0x1 ;  /* 0x00000001ff0e7424 */ /* 0x000fe400078e00ff */
[----:B------:R-:W-:-:S10]  /*59f0*/  IMAD.MOV.U32 R13, RZ, RZ, RZ ;  /* 0x000000ffff0d7224 */ /* 0x000fd400078e00ff */
[----:B------:R-:W-:Y:S05]  /*5a00*/  @!P0 BRA `(.L_x_109) ;  /* 0x0000000c00788947 */ /* 0x000fea0003800000 */
[----:B------:R-:W0:Y:S01]  /*5a10*/  LDC R3, c[0x0][0x28c] ;  /* 0x0000a300ff037b82 */ /* 0x000e220000000800 */
[----:B------:R-:W-:Y:S01]  /*5a20*/  ULDC UR5, c[0x0][0x658] ;  /* 0x0001960000057ab9 */ /* 0x000fe20000000800 */
[----:B------:R-:W-:Y:S01]  /*5a30*/  UMOV UR11, 0xffffffff ;  /* 0xffffffff000b7882 */ /* 0x000fe20000000000 */
[----:B------:R-:W-:Y:S01]  /*5a40*/  UMOV UR16, 0x1 ;  /* 0x0000000100107882 */ /* 0x000fe20000000000 */
[----:B------:R-:W-:Y:S01]  /*5a50*/  USHF.L.U32 UR11, UR11, UR5, URZ ;  /* 0x000000050b0b7299 */ /* 0x000fe2000800063f */
[----:B------:R-:W-:Y:S01]  /*5a60*/  BSSY B0, `(.L_x_109) ;  /* 0x00000d8000007945 */ /* 0x000fe20003800000 */
[----:B------:R-:W-:Y:S01]  /*5a70*/  ULDC UR9, c[0x0][0xc] ;  /* 0x0000030000097ab9 */ /* 0x000fe20000000800 */
[----:B------:R-:W-:Y:S01]  /*5a80*/  ULDC UR12, c[0x0][0x10] ;  /* 0x00000400000c7ab9 */ /* 0x000fe20000000800 */
[----:B------:R-:W1:Y:S01]  /*5a90*/  S2UR UR8, SR_CgaCtaId ;  /* 0x00000000000879c3 */ /* 0x000e620000008800 */
[----:B------:R-:W-:Y:S01]  /*5aa0*/  ULOP3.LUT UR13, URZ, UR11, URZ, 0x33, !UPT ;  /* 0x0000000b3f0d7292 */ /* 0x000fe2000f8e333f */
[----:B------:R-:W-:Y:S01]  /*5ab0*/  IMAD.MOV.U32 R11, RZ, RZ, 0x1 ;  /* 0x00000001ff0b7424 */ /* 0x000fe200078e00ff */
[----:B------:R-:W-:Y:S01]  /*5ac0*/  LOP3.LUT R17, R2, 0x2, RZ, 0xfc, !PT ;  /* 0x0000000202117812 */ /* 0x000fe200078efcff */
[----:B------:R-:W-:Y:S01]  /*5ad0*/  IMAD.MOV.U32 R14, RZ, RZ, 0x1 ;  /* 0x00000001ff0e7424 */ /* 0x000fe200078e00ff */
[----:B------:R-:W-:Y:S01]  /*5ae0*/  ULDC UR4, c[0x0][0x600] ;  /* 0x0001800000047ab9 */ /* 0x000fe20000000800 */
[----:B------:R-:W-:Y:S01]  /*5af0*/  IMAD.MOV.U32 R13, RZ, RZ, RZ ;  /* 0x000000ffff0d7224 */ /* 0x000fe200078e00ff */
[----:B------:R-:W-:Y:S01]  /*5b00*/  UMOV UR15, 0x5 ;  /* 0x00000005000f7882 */ /* 0x000fe20000000000 */
[----:B------:R-:W-:-:S02]  /*5b10*/  UIADD3 UR4, UR4, -0x1, URZ ;  /* 0xffffffff04047890 */ /* 0x000fc4000fffe03f */
[----:B------:R-:W-:Y:S01]  /*5b20*/  USHF.L.U32 UR5, UR16, UR5, URZ ;  /* 0x0000000510057299 */ /* 0x000fe2000800063f */
[----:B------:R-:W-:Y:S01]  /*5b30*/  ULDC.64 UR28, c[0x0][0x198] ;  /* 0x00006600001c7ab9 */ /* 0x000fe20000000a00 */
[----:B0-----:R-:W-:-:S05]  /*5b40*/  VIADD R3, R3, 0x1f ;  /* 0x0000001f03037836 */ /* 0x001fca0000000000 */
[----:B------:R-:W-:Y:S01]  /*5b50*/  SHF.R.S32.HI R8, RZ, 0x1f, R3 ;  /* 0x0000001fff087819 */ /* 0x000fe20000011403 */
[----:B-1----:R-:W-:-:S03]  /*5b60*/  ULOP3.LUT UR10, UR8, 0x1, URZ, 0xc0, !UPT ;  /* 0x00000001080a7892 */ /* 0x002fc6000f8ec03f */
[----:B------:R-:W-:Y:S01]  /*5b70*/  LEA.HI R8, R8, R3, RZ, 0x5 ;  /* 0x0000000308087211 */ /* 0x000fe200078f28ff */
[----:B------:R-:W-:Y:S02]  /*5b80*/  USHF.R.U32.HI UR27, URZ, 0x1, UR8 ;  /* 0x000000013f1b7899 */ /* 0x000fe40008011608 */
[----:B------:R-:W-:Y:S01]  /*5b90*/  USHF.L.U32 UR6, UR8, 0x5, URZ ;  /* 0x0000000508067899 */ /* 0x000fe2000800063f */
[----:B------:R-:W-:Y:S01]  /*5ba0*/  SHF.R.S32.HI R12, RZ, 0x5, R8 ;  /* 0x00000005ff0c7819 */ /* 0x000fe20000011408 */
[----:B------:R-:W-:Y:S02]  /*5bb0*/  USHF.L.U32 UR7, UR8, 0xa, URZ ;  /* 0x0000000a08077899 */ /* 0x000fe4000800063f */
[----:B------:R-:W-:Y:S02]  /*5bc0*/  ULOP3.LUT UR8, UR8, 0xfffffffe, URZ, 0xc0, !UPT ;  /* 0xfffffffe08087892 */ /* 0x000fe4000f8ec03f */
[----:B------:R-:W-:Y:S01]  /*5bd0*/  UISETP.GT.U32.AND UP0, UPT, UR10, 0xffff, UPT ;  /* 0x0000ffff0a00788c */ /* 0x000fe2000bf04070 */
[----:B------:R-:W-:Y:S01]  /*5be0*/  VIADD R10, R12, 0x1 ;  /* 0x000000010c0a7836 */ /* 0x000fe20000000000 */
[----:B------:R-:W-:-:S02]  /*5bf0*/  USHF.L.U32 UR14, UR16, UR8, URZ ;  /* 0x00000008100e7299 */ /* 0x000fc4000800063f */
[----:B------:R-:W-:Y:S02]  /*5c00*/  ULOP3.LUT UR11, UR8, 0x1, URZ, 0xfc, !UPT ;  /* 0x00000001080b7892 */ /* 0x000fe4000f8efc3f */
[----:B------:R-:W-:Y:S02]  /*5c10*/  UIMAD.WIDE.U32 UR8, UR9, UR12, URZ ;  /* 0x0000000c090872a5 */ /* 0x000fe4000f8e003f */
[----:B------:R-:W-:Y:S01]  /*5c20*/  USEL UR10, UR10, 0xffff, !UP0 ;  /* 0x0000ffff0a0a7887 */ /* 0x000fe2000c000000 */
[----:B------:R-:W-:Y:S01]  /*5c30*/  ULDC UR12, c[0x0][0x14] ;  /* 0x00000500000c7ab9 */ /* 0x000fe20000000800 */
[----:B------:R-:W-:Y:S02]  /*5c40*/  USHF.L.U32 UR11, UR16, UR11, URZ ;  /* 0x0000000b100b7299 */ /* 0x000fe4000800063f */
[----:B------:R-:W-:Y:S02]  /*5c50*/  UIMAD.WIDE.U32 UR24, UR8, UR12, URZ ;  /* 0x0000000c081872a5 */ /* 0x000fe4000f8e003f */
[----:B------:R-:W-:-:S02]  /*5c60*/  UIMAD UR21, UR9, UR12, URZ ;  /* 0x0000000c091572a4 */ /* 0x000fc4000f8e023f */
[----:B------:R-:W-:Y:S02]  /*5c70*/  ULOP3.LUT UR10, UR10, 0xffff, URZ, 0xc0, !UPT ;  /* 0x0000ffff0a0a7892 */ /* 0x000fe4000f8ec03f */
[----:B------:R-:W-:Y:S02]  /*5c80*/  ULOP3.LUT UR6, UR6, 0x20, URZ, 0xc0, !UPT ;  /* 0x0000002006067892 */ /* 0x000fe4000f8ec03f */
[----:B------:R-:W-:Y:S02]  /*5c90*/  ULOP3.LUT UR7, UR7, 0x400, URZ, 0xc0, !UPT ;  /* 0x0000040007077892 */ /* 0x000fe4000f8ec03f */
[----:B------:R-:W-:Y:S02]  /*5ca0*/  ULOP3.LUT UR14, UR14, UR11, URZ, 0xfc, !UPT ;  /* 0x0000000b0e0e7292 */ /* 0x000fe4000f8efc3f */
[----:B------:R-:W-:Y:S02]  /*5cb0*/  UIADD3 UR21, UR25, UR21, URZ ;  /* 0x0000001519157290 */ /* 0x000fe4000fffe03f */
[----:B------:R-:W-:-:S12]  /*5cc0*/  USHF.L.U32 UR15, UR15, UR10, URZ ;  /* 0x0000000a0f0f7299 */ /* 0x000fd8000800063f */
.L_x_120:
[----:B------:R-:W-:-:S03]  /*5cd0*/  UMOV UR8, 0xffffffff ;  /* 0xffffffff00087882 */ /* 0x000fc60000000000 */
[----:B------:R-:W-:Y:S05]  /*5ce0*/  BRA.DIV UR8, `(.L_x_110) ;  /* 0x0000000e08b07947 */ /* 0x000fea000b800000 */
[----:B------:R-:W-:-:S13]  /*5cf0*/  ELECT P0, URZ, PT ;  /* 0x00000000003f782f */ /* 0x000fda0003800000 */
.L_x_131:
[----:B------:R-:W0:Y:S01]  /*5d00*/  LDC R3, c[0x0][0x28c] ;  /* 0x0000a300ff037b82 */ /* 0x000e220000000800 */
[----:B------:R-:W-:Y:S01]  /*5d10*/  BSSY B1, `(.L_x_111) ;  /* 0x000003b000017945 */ /* 0x000fe20003800000 */
[----:B0-----:R-:W-:-:S13]  /*5d20*/  ISETP.LT.OR P0, PT, R3, 0x1, !P0 ;  /* 0x000000010300780c */ /* 0x001fda0004701670 */
[----:B------:R-:W-:Y:S05]  /*5d30*/  @P0 BRA `(.L_x_112) ;  /* 0x0000000000e00947 */ /* 0x000fea0003800000 */
[----:B------:R-:W-:Y:S01]  /*5d40*/  LEA R8, R6, UR27, 0x1 ;  /* 0x0000001b06087c11 */ /* 0x000fe2000f8e08ff */
[----:B------:R-:W-:Y:S01]  /*5d50*/  IMAD.MOV.U32 R21, RZ, RZ, RZ ;  /* 0x000000ffff157224 */ /* 0x000fe200078e00ff */
[----:B------:R-:W-:Y:S01]  /*5d60*/  LEA R16, R16, UR6, 0x6 ;  /* 0x0000000610107c11 */ /* 0x000fe2000f8e30ff */
[----:B------:R-:W-:Y:S02]  /*5d70*/  IMAD.MOV.U32 R3, RZ, RZ, R10 ;  /* 0x000000ffff037224 */ /* 0x000fe400078e000a */
[----:B------:R-:W-:Y:S02]  /*5d80*/  IMAD.MOV.U32 R6, RZ, RZ, R14 ;  /* 0x000000ffff067224 */ /* 0x000fe400078e000e */
[----:B------:R-:W-:Y:S02]  /*5d90*/  IMAD.MOV.U32 R7, RZ, RZ, R13 ;  /* 0x000000ffff077224 */ /* 0x000fe400078e000d */
[----:B------:R-:W-:-:S07]  /*5da0*/  IMAD.SHL.U32 R18, R8, 0x40, RZ ;  /* 0x0000004008127824 */ /* 0x000fce00078e00ff */
.L_x_115:
[----:B------:R-:W0:Y:S01]  /*5db0*/  S2R R9, SR_CgaCtaId ;  /* 0x0000000000097919 */ /* 0x000e220000008800 */
[----:B------:R-:W-:Y:S02]  /*5dc0*/  MOV R8, 0x400 ;  /* 0x0000040000087802 */ /* 0x000fe40000000f00 */
[----:B------:R-:W-:Y:S02]  /*5dd0*/  LOP3.LUT P1, RZ, R0, 0x7f, RZ, 0xc0, !PT ;  /* 0x0000007f00ff7812 */ /* 0x000fe4000782c0ff */
[----:B0-----:R-:W-:Y:S02]  /*5de0*/  LEA R20, R9, R8, 0x18 ;  /* 0x0000000809147211 */ /* 0x001fe400078ec0ff */
[----:B------:R-:W-:-:S09]  /*5df0*/  SHF.L.U32 R8, R6, 0x1f, RZ ;  /* 0x0000001f06087819 */ /* 0x000fd200000006ff */
[----:B------:R-:W0:Y:S01]  /*5e00*/  @!P1 LDC R9, c[0x0][0x500] ;  /* 0x00014000ff099b82 */ /* 0x000e220000000800 */
[----:B------:R-:W-:-:S04]  /*5e10*/  IMAD R19, R7, 0x8, R20 ;  /* 0x0000000807137824 */ /* 0x000fc800078e0214 */
[----:B------:R-:W1:Y:S02]  /*5e20*/  SYNCS.PHASECHK.TRANS64.TRYWAIT P0, [R19+URZ+0x20], R8 ;  /* 0x00002008130075a7 */ /* 0x000e64000800017f */
[----:B-1----:R-:W-:Y:S05]  /*5e30*/  @!P0 BRA `(.L_x_113) ;  /* 0x0000000c007c8947 */ /* 0x002fea0003800000 */
.L_x_132:
[----:B-1----:R-:W-:Y:S01]  /*5e40*/  PRMT R8, R17, 0x9910, RZ ;  /* 0x0000991011087816 */ /* 0x002fe200000000ff */
[----:B0-----:R0:W-:Y:S03]  /*5e50*/  @!P1 SYNCS.ARRIVE.TRANS64 RZ, [R19+URZ], R9 ;  /* 0x0000000913ff99a7 */ /* 0x0011e6000800003f */
[----:B------:R-:W-:-:S13]  /*5e60*/  ISETP.NE.AND P0, PT, R8, 0x2, PT ;  /* 0x000000020800780c */ /* 0x000fda0003f05270 */
[----:B0-----:R-:W-:Y:S05]  /*5e70*/  @P0 BRA `(.L_x_114) ;  /* 0x0000000000040947 */ /* 0x001fea0003800000 */
[----:B------:R-:W-:Y:S01]  /*5e80*/  BPT.TRAP 0x1 ;  /* 0x000000040000795c */ /* 0x000fe20000300000 */
.L_x_114:
[----:B------:R-:W-:Y:S01]  /*5e90*/  LEA R8, R7, UR27, 0x1 ;  /* 0x0000001b07087c11 */ /* 0x000fe2000f8e08ff */
[----:B------:R-:W-:Y:S01]  /*5ea0*/  VIADD R3, R3, 0xffffffff ;  /* 0xffffffff03037836 */ /* 0x000fe20000000000 */
[----:B------:R-:W-:Y:S01]  /*5eb0*/  R2UR UR11, R7 ;  /* 0x00000000070b72ca */ /* 0x000fe200000e0000 */
[----:B------:R-:W-:Y:S01]  /*5ec0*/  UIADD3 UR16, UP0, UR28, 0xf0, URZ ;  /* 0x000000f01c107890 */ /* 0x000fe2000ff1e03f */
[----:B------:R-:W-:Y:S01]  /*5ed0*/  R2UR UR22, R20 ;  /* 0x00000000141672ca */ /* 0x000fe200000e0000 */
[----:B------:R-:W-:Y:S01]  /*5ee0*/  IMAD.U32 R8, R8, 0x800, R20 ;  /* 0x0000080008087824 */ /* 0x000fe200078e0014 */
[----:B------:R-:W-:Y:S01]  /*5ef0*/  R2UR UR23, R18 ;  /* 0x00000000121772ca */ /* 0x000fe200000e0000 */
[----:B------:R-:W-:Y:S01]  /*5f00*/  UIADD3 UR32, UP1, UR28, 0x1f0, URZ ;  /* 0x000001f01c207890 */ /* 0x000fe2000ff3e03f */
[----:B------:R-:W-:Y:S01]  /*5f10*/  R2UR UR9, R19 ;  /* 0x00000000130972ca */ /* 0x000fe200000e0000 */
[----:B------:R-:W-:Y:S01]  /*5f20*/  UIADD3.X UR17, URZ, UR29, URZ, UP0, !UPT ;  /* 0x0000001d3f117290 */ /* 0x000fe200087fe43f */
[----:B------:R-:W-:Y:S01]  /*5f30*/  R2UR UR8, R8 ;  /* 0x00000000080872ca */ /* 0x000fe200000e0000 */
[----:B------:R-:W-:Y:S01]  /*5f40*/  UPRMT UR20, URZ, 0x5410, UR15 ;  /* 0x000054103f147896 */ /* 0x000fe2000800000f */
[----:B------:R-:W-:Y:S01]  /*5f50*/  R2UR UR10, R21 ;  /* 0x00000000150a72ca */ /* 0x000fe200000e0000 */
[----:B------:R-:W-:Y:S01]  /*5f60*/  VIADD R7, R7, 0x1 ;  /* 0x0000000107077836 */ /* 0x000fe20000000000 */
[----:B------:R-:W-:Y:S01]  /*5f70*/  R2UR UR12, R15 ;  /* 0x000000000f0c72ca */ /* 0x000fe200000e0000 */
[----:B------:R-:W-:Y:S01]  /*5f80*/  ULEA UR11, UR11, UR7, 0xb ;  /* 0x000000070b0b7291 */ /* 0x000fe2000f8e583f */
[----:B------:R-:W-:Y:S01]  /*5f90*/  R2UR UR26, R16 ;  /* 0x00000000101a72ca */ /* 0x000fe200000e0000 */
[----:B------:R-:W-:Y:S01]  /*5fa0*/  UPRMT UR30, URZ, 0x5410, UR14 ;  /* 0x000054103f1e7896 */ /* 0x000fe2000800000e */
[----:B------:R-:W-:Y:S01]  /*5fb0*/  ISETP.GT.AND P1, PT, R3, 0x1, PT ;  /* 0x000000010300780c */ /* 0x000fe20003f24270 */
[----:B------:R-:W-:Y:S01]  /*5fc0*/  UIADD3 UR22, UR22, 0x4100, UR11 ;  /* 0x0000410016167890 */ /* 0x000fe2000fffe00b */
[----:B------:R-:W-:Y:S01]  /*5fd0*/  ISETP.NE.AND P0, PT, R7, 0x4, PT ;  /* 0x000000040700780c */ /* 0x000fe20003f05270 */
[----:B------:R-:W-:Y:S01]  /*5fe0*/  UIADD3.X UR33, URZ, UR29, URZ, UP1, !UPT ;  /* 0x0000001d3f217290 */ /* 0x000fe20008ffe43f */
[----:B------:R-:W-:Y:S01]  /*5ff0*/  VIADD R21, R21, 0x20 ;  /* 0x0000002015157836 */ /* 0x000fe20000000000 */
[----:B------:R-:W-:Y:S01]  /*6000*/  UIADD3 UR8, UR8, 0x100, URZ ;  /* 0x0000010008087890 */ /* 0x000fe2000fffe03f */
[----:B------:R-:W-:Y:S01]  /*6010*/  SEL R9, RZ, 0x1, P0 ;  /* 0x00000001ff097807 */ /* 0x000fe20000000000 */
[----:B------:R-:W-:Y:S01]  /*6020*/  UMOV UR18, 0x0 ;  /* 0x0000000000127882 */ /* 0x000fe20000000000 */
[----:B------:R-:W-:Y:S01]  /*6030*/  UMOV UR19, 0x10000000 ;  /* 0x1000000000137882 */ /* 0x000fe20000000000 */
[----:B------:R-:W-:Y:S01]  /*6040*/  UMOV UR11, UR23 ;  /* 0x00000017000b7c82 */ /* 0x000fe20008000000 */
[----:B------:R-:W-:-:S02]  /*6050*/  LOP3.LUT R6, R6, R9, RZ, 0x3c, !PT ;  /* 0x0000000906067212 */ /* 0x000fc400078e3cff */
[----:B------:R-:W-:Y:S02]  /*6060*/  SEL R7, R7, RZ, P0 ;  /* 0x000000ff07077207 */ /* 0x000fe40000000000 */
[----:B------:R0:W-:Y:S02]  /*6070*/  UTMALDG.3D.MULTICAST [UR8], [UR16], UR20, desc[UR18] ;  /* 0x00001208100073b4 */ /* 0x0001e40008011814 */
[----:B0-----:R-:W-:Y:S01]  /*6080*/  UMOV UR8, UR22 ;  /* 0x0000001600087c82 */ /* 0x001fe20008000000 */
[----:B------:R-:W-:Y:S02]  /*6090*/  UMOV UR11, UR26 ;  /* 0x0000001a000b7c82 */ /* 0x000fe40008000000 */
[----:B------:R0:W-:Y:S02]  /*60a0*/  UTMALDG.3D.MULTICAST [UR8], [UR32], UR30, desc[UR18] ;  /* 0x00001208200073b4 */ /* 0x0001e4000801181e */
[----:B0-----:R-:W-:Y:S05]  /*60b0*/  @P1 BRA `(.L_x_115) ;  /* 0xfffffffc003c1947 */ /* 0x001fea000383ffff */
.L_x_112:
[----:B------:R-:W-:Y:S05]  /*60c0*/  BSYNC B1 ;  /* 0x0000000000017941 */ /* 0x000fea0003800000 */
.L_x_111:
[----:B------:R-:W-:Y:S01]  /*60d0*/  LOP3.LUT P1, RZ, R11, 0xff, RZ, 0xc0, !PT ;  /* 0x000000ff0bff7812 */ /* 0x000fe2000782c0ff */
[----:B------:R-:W-:Y:S01]  /*60e0*/  IMAD.IADD R13, R12, 0x1, R13 ;  /* 0x000000010c0d7824 */ /* 0x000fe200078e020d */
[----:B------:R-:W-:Y:S01]  /*60f0*/  IADD3 R4, P2, R4, UR24, RZ ;  /* 0x0000001804047c10 */ /* 0x000fe2000ff5e0ff */
[----:B------:R-:W-:Y:S01]  /*6100*/  ULDC.64 UR8, c[0x0][0x650] ;  /* 0x0001940000087ab9 */ /* 0x000fe20000000a00 */
[----:B------:R-:W-:Y:S01]  /*6110*/  BSSY B1, `(.L_x_116) ;  /* 0x000006a000017945 */ /* 0x000fe20003800000 */
[----:B------:R-:W-:Y:S01]  /*6120*/  IMAD.MOV.U32 R16, RZ, RZ, -0x1 ;  /* 0xffffffffff107424 */ /* 0x000fe200078e00ff */
[----:B------:R-:W-:Y:S01]  /*6130*/  SHF.R.U32.HI R3, RZ, 0x2, R13 ;  /* 0x00000002ff037819 */ /* 0x000fe2000001160d */
[----:B------:R-:W-:Y:S01]  /*6140*/  IMAD.MOV.U32 R15, RZ, RZ, -0x1 ;  /* 0xffffffffff0f7424 */ /* 0x000fe200078e00ff */
[----:B------:R-:W-:Y:S02]  /*6150*/  ISETP.GT.U32.AND P0, PT, R13, 0x3, PT ;  /* 0x000000030d00780c */ /* 0x000fe40003f04070 */
[----:B------:R-:W-:-:S02]  /*6160*/  LOP3.LUT R3, R3, 0x1, RZ, 0xc0, !PT ;  /* 0x0000000103037812 */ /* 0x000fc400078ec0ff */
[----:B------:R-:W-:Y:S01]  /*6170*/  ISETP.LT.U32.AND P0, PT, R12, 0x4, P0 ;  /* 0x000000040c00780c */ /* 0x000fe20000701070 */
[----:B------:R-:W0:Y:S01]  /*6180*/  @P1 S2R R7, SR_CgaCtaId ;  /* 0x0000000000071919 */ /* 0x000e220000008800 */
[----:B------:R-:W-:Y:S02]  /*6190*/  @P1 MOV R6, 0x400 ;  /* 0x0000040000061802 */ /* 0x000fe40000000f00 */
[----:B------:R-:W-:Y:S02]  /*61a0*/  IADD3.X R5, R5, UR21, RZ, P2, !PT ;  /* 0x0000001505057c10 */ /* 0x000fe400097fe4ff */
[----:B------:R-:W-:Y:S02]  /*61b0*/  ISETP.GE.U32.AND P2, PT, R4, UR8, PT ;  /* 0x0000000804007c0c */ /* 0x000fe4000bf46070 */
[----:B------:R-:W-:Y:S02]  /*61c0*/  LOP3.LUT R13, R13, 0x3, RZ, 0xc0, !PT ;  /* 0x000000030d0d7812 */ /* 0x000fe400078ec0ff */
[----:B------:R-:W-:-:S02]  /*61d0*/  PRMT R11, RZ, 0x7610, R11 ;  /* 0x00007610ff0b7816 */ /* 0x000fc4000000000b */
[----:B0-----:R-:W-:-:S04]  /*61e0*/  @P1 LEA R6, R7, R6, 0x18 ;  /* 0x0000000607061211 */ /* 0x001fc800078ec0ff */
[----:B------:R0:W-:Y:S01]  /*61f0*/  @P1 SYNCS.ARRIVE.TRANS64.A1T0 RZ, [R6+URZ+0x58], RZ ;  /* 0x000058ff06ff19a7 */ /* 0x0001e2000810003f */
[----:B------:R-:W-:Y:S02]  /*6200*/  ISETP.NE.U32.AND P1, PT, R3, 0x1, PT ;  /* 0x000000010300780c */ /* 0x000fe40003f25070 */
[----:B------:R-:W-:Y:S02]  /*6210*/  SEL R3, RZ, 0x1, !P0 ;  /* 0x00000001ff037807 */ /* 0x000fe40004000000 */
[----:B------:R-:W-:Y:S02]  /*6220*/  ISETP.GE.U32.AND.EX P0, PT, R5, UR9, PT, P2 ;  /* 0x0000000905007c0c */ /* 0x000fe4000bf06120 */
[----:B------:R-:W-:-:S04]  /*6230*/  ISETP.GT.U32.AND P1, PT, R12, 0x3, !P1 ;  /* 0x000000030c00780c */ /* 0x000fc80004f24070 */
[----:B0-----:R-:W-:-:S04]  /*6240*/  SEL R6, RZ, 0x1, !P1 ;  /* 0x00000001ff067807 */ /* 0x001fc80004800000 */
[--C-:B------:R-:W-:Y:S01]  /*6250*/  LOP3.LUT R14, R6, R14, R3.reuse, 0x96, !PT ;  /* 0x0000000e060e7212 */ /* 0x100fe200078e9603 */
[----:B------:R-:W-:Y:S01]  /*6260*/  IMAD.MOV.U32 R6, RZ, RZ, -0x1 ;  /* 0xffffffffff067424 */ /* 0x000fe200078e00ff */
[----:B------:R-:W-:Y:S01]  /*6270*/  PRMT R3, RZ, 0x7610, R3 ;  /* 0x00007610ff037816 */ /* 0x000fe20000000003 */
[----:B------:R-:W-:Y:S06]  /*6280*/  @P0 BRA `(.L_x_117) ;  /* 0x0000000400480947 */ /* 0x000fec0003800000 */
[----:B------:R-:W0:Y:S01]  /*6290*/  S2R R16, SR_CTAID.X ;  /* 0x0000000000107919 */ /* 0x000e220000002500 */
[----:B------:R-:W-:Y:S01]  /*62a0*/  ULDC.64 UR8, c[0x0][0x628] ;  /* 0x00018a0000087ab9 */ /* 0x000fe20000000a00 */
[----:B------:R-:W1:Y:S01]  /*62b0*/  LDC R19, c[0x0][0x144] ;  /* 0x00005100ff137b82 */ /* 0x000e620000000800 */
[----:B------:R-:W-:Y:S01]  /*62c0*/  ISETP.NE.U32.AND P0, PT, RZ, UR8, PT ;  /* 0x00000008ff007c0c */ /* 0x000fe2000bf05070 */
[----:B------:R-:W2:Y:S01]  /*62d0*/  S2R R3, SR_CTAID.Y ;  /* 0x0000000000037919 */ /* 0x000ea20000002600 */
[----:B------:R-:W-:Y:S01]  /*62e0*/  ULDC UR10, c[0x0][0x150] ;  /* 0x00005400000a7ab9 */ /* 0x000fe20000000800 */
[----:B------:R-:W-:Y:S01]  /*62f0*/  ULDC UR11, c[0x0][0x630] ;  /* 0x00018c00000b7ab9 */ /* 0x000fe20000000800 */
[----:B------:R-:W-:Y:S01]  /*6300*/  ISETP.NE.AND.EX P0, PT, RZ, UR9, PT, P0 ;  /* 0x00000009ff007c0c */ /* 0x000fe2000bf05300 */
[----:B------:R-:W-:Y:S01]  /*6310*/  IMAD.MOV.U32 R6, RZ, RZ, R4 ;  /* 0x000000ffff067224 */ /* 0x000fe200078e0004 */
[----:B0-----:R-:W-:-:S05]  /*6320*/  I2FP.F32.U32 R7, R16 ;  /* 0x0000001000077245 */ /* 0x001fca0000201000 */
[----:B------:R-:W-:Y:S01]  /*6330*/  FMUL R18, R7, UR10 ;  /* 0x0000000a07127c20 */ /* 0x000fe20008400000 */
[----:B------:R-:W-:-:S05]  /*6340*/  IMAD.MOV.U32 R7, RZ, RZ, R5 ;  /* 0x000000ffff077224 */ /* 0x000fca00078e0005 */
[----:B--2---:R-:W-:Y:S05]  /*6350*/  @!P0 BRA `(.L_x_118) ;  /* 0x0000000000288947 */ /* 0x004fea0003800000 */
[----:B------:R-:W-:Y:S02]  /*6360*/  ULDC UR10, c[0x0][0x634] ;  /* 0x00018d00000a7ab9 */ /* 0x000fe40000000800 */
[----:B------:R-:W-:-:S05]  /*6370*/  IADD3 R7, P0, R4, UR10, RZ ;  /* 0x0000000a04077c10 */ /* 0x000fca000ff1e0ff */
[----:B------:R-:W-:-:S04]  /*6380*/  IMAD.X R15, RZ, RZ, R5, P0 ;  /* 0x000000ffff0f7224 */ /* 0x000fc800000e0605 */
[----:B------:R-:W-:-:S04]  /*6390*/  IMAD.WIDE.U32 R8, R15, UR8, RZ ;  /* 0x000000080f087c25 */ /* 0x000fc8000f8e00ff */
[----:B------:R-:W-:-:S04]  /*63a0*/  IMAD.WIDE.U32 R8, P0, R7, UR9, R8 ;  /* 0x0000000907087c25 */ /* 0x000fc8000f800008 */
[----:B------:R-:W-:-:S04]  /*63b0*/  IMAD.WIDE.U32 R6, R7, UR8, RZ ;  /* 0x0000000807067c25 */ /* 0x000fc8000f8e00ff */
[----:B------:R-:W-:Y:S01]  /*63c0*/  IMAD.MOV.U32 R6, RZ, RZ, R9 ;  /* 0x000000ffff067224 */ /* 0x000fe200078e0009 */
[----:B------:R-:W-:Y:S01]  /*63d0*/  IADD3 RZ, P1, R7, R8, RZ ;  /* 0x0000000807ff7210 */ /* 0x000fe20007f3e0ff */
[----:B------:R-:W-:-:S04]  /*63e0*/  IMAD.X R7, RZ, RZ, RZ, P0 ;  /* 0x000000ffff077224 */ /* 0x000fc800000e06ff */
[----:B------:R-:W-:-:S08]  /*63f0*/  IMAD.WIDE.U32.X R6, R15, UR9, R6, P1 ;  /* 0x000000090f067c25 */ /* 0x000fd000088e0406 */
.L_x_118:
[--C-:B------:R-:W-:Y:S01]  /*6400*/  SHF.R.U64 R15, R6, UR11, R7.reuse ;  /* 0x0000000b060f7c19 */ /* 0x100fe20008001207 */
[----:B------:R-:W0:Y:S01]  /*6410*/  F2I.U32.TRUNC.NTZ R18, R18 ;  /* 0x0000001200127305 */ /* 0x000e22000020f000 */
[----:B------:R-:W-:Y:S01]  /*6420*/  SHF.R.U32.HI R6, RZ, UR11, R7 ;  /* 0x0000000bff067c19 */ /* 0x000fe20008011607 */
[----:B------:R-:W-:Y:S01]  /*6430*/  ULDC.64 UR8, c[0x0][0x620] ;  /* 0x0001880000087ab9 */ /* 0x000fe20000000a00 */
[----:B------:R-:W-:Y:S01]  /*6440*/  IADD3 R9, P0, RZ, -R15, RZ ;  /* 0x8000000fff097210 */ /* 0x000fe20007f1e0ff */
[----:B------:R-:W-:Y:S01]  /*6450*/  ULDC.64 UR10, c[0x0][0x640] ;  /* 0x00019000000a7ab9 */ /* 0x000fe20000000a00 */
[----:B------:R-:W2:Y:S03]  /*6460*/  LDC R20, c[0x0][0x148] ;  /* 0x00005200ff147b82 */ /* 0x000ea60000000800 */
[----:B------:R-:W-:Y:S01]  /*6470*/  IMAD.X R6, RZ, RZ, ~R6, P0 ;  /* 0x000000ffff067224 */ /* 0x000fe200000e0e06 */
[----:B------:R-:W-:-:S03]  /*6480*/  ISETP.NE.U32.AND P0, PT, RZ, UR10, PT ;  /* 0x0000000aff007c0c */ /* 0x000fc6000bf05070 */
[----:B------:R-:W-:Y:S01]  /*6490*/  IMAD R8, R6, UR8, RZ ;  /* 0x0000000806087c24 */ /* 0x000fe2000f8e02ff */
[----:B------:R-:W-:Y:S01]  /*64a0*/  ISETP.NE.AND.EX P0, PT, RZ, UR11, PT, P0 ;  /* 0x0000000bff007c0c */ /* 0x000fe2000bf05300 */
[----:B------:R-:W-:Y:S01]  /*64b0*/  IMAD.WIDE.U32 R6, R9, UR8, R4 ;  /* 0x0000000809067c25 */ /* 0x000fe2000f8e0004 */
[----:B------:R-:W-:-:S03]  /*64c0*/  ULDC UR8, c[0x0][0x618] ;  /* 0x0001860000087ab9 */ /* 0x000fc60000000800 */
[----:B------:R-:W-:Y:S01]  /*64d0*/  IMAD R9, R9, UR9, R8 ;  /* 0x0000000909097c24 */ /* 0x000fe2000f8e0208 */
[----:B------:R-:W-:Y:S01]  /*64e0*/  ULDC UR9, c[0x0][0x154] ;  /* 0x0000550000097ab9 */ /* 0x000fe20000000800 */
[----:B0-----:R-:W-:Y:S02]  /*64f0*/  IMAD.MOV R8, RZ, RZ, -R18 ;  /* 0x000000ffff087224 */ /* 0x001fe400078e0a12 */
[----:B------:R-:W-:Y:S02]  /*6500*/  IMAD.IADD R7, R7, 0x1, R9 ;  /* 0x0000000107077824 */ /* 0x000fe400078e0209 */
[----:B-1----:R-:W-:Y:S01]  /*6510*/  IMAD R16, R19, R8, R16 ;  /* 0x0000000813107224 */ /* 0x002fe200078e0210 */
[----:B------:R-:W-:Y:S02]  /*6520*/  I2FP.F32.U32 R8, R3 ;  /* 0x0000000300087245 */ /* 0x000fe40000201000 */
[--C-:B------:R-:W-:Y:S02]  /*6530*/  SHF.R.U64 R18, R6, UR8, R7.reuse ;  /* 0x0000000806127c19 */ /* 0x100fe40008001207 */
[----:B------:R-:W-:Y:S01]  /*6540*/  SHF.R.U32.HI R7, RZ, UR8, R7 ;  /* 0x00000008ff077c19 */ /* 0x000fe20008011607 */
[----:B------:R-:W-:Y:S01]  /*6550*/  FMUL R8, R8, UR9 ;  /* 0x0000000908087c20 */ /* 0x000fe20008400000 */
[----:B------:R-:W-:-:S02]  /*6560*/  ULDC UR8, c[0x0][0x608] ;  /* 0x0001820000087ab9 */ /* 0x000fc40000000800 */
[--C-:B------:R-:W-:Y:S01]  /*6570*/  SHF.R.U64 R22, R18, UR8, R7.reuse ;  /* 0x0000000812167c19 */ /* 0x100fe20008001207 */
[----:B------:R0:W1:Y:S01]  /*6580*/  F2I.U32.TRUNC.NTZ R23, R8 ;  /* 0x0000000800177305 */ /* 0x000062000020f000 */
[----:B------:R-:W-:Y:S01]  /*6590*/  SHF.R.U32.HI R7, RZ, UR8, R7 ;  /* 0x00000008ff077c19 */ /* 0x000fe20008011607 */
[----:B------:R-:W-:-:S03]  /*65a0*/  ULDC UR8, c[0x0][0x658] ;  /* 0x0001960000087ab9 */ /* 0x000fc60000000800 */
[--C-:B------:R-:W-:Y:S02]  /*65b0*/  SHF.R.U64 R19, R22, UR8, R7.reuse ;  /* 0x0000000816137c19 */ /* 0x100fe40008001207 */
[----:B------:R-:W-:-:S03]  /*65c0*/  SHF.R.U32.HI R21, RZ, UR8, R7 ;  /* 0x00000008ff157c19 */ /* 0x000fc60008011607 */
[----:B------:R-:W-:Y:S02]  /*65d0*/  IMAD.MOV.U32 R6, RZ, RZ, R19 ;  /* 0x000000ffff067224 */ /* 0x000fe400078e0013 */
[----:B------:R-:W-:Y:S01]  /*65e0*/  IMAD.MOV.U32 R7, RZ, RZ, R21 ;  /* 0x000000ffff077224 */ /* 0x000fe200078e0015 */
[----:B0-----:R-:W-:Y:S06]  /*65f0*/  @!P0 BRA `(.L_x_119) ;  /* 0x0000000000288947 */ /* 0x001fec0003800000 */
        /* <DEDUP_REMOVED lines=10> */
.L_x_119:
[----:B------:R-:W-:Y:S01]  /*66a0*/  ULDC UR8, c[0x0][0x648] ;  /* 0x0001920000087ab9 */ /* 0x000fe20000000800 */
[----:B-1----:R-:W-:Y:S01]  /*66b0*/  IMAD.MOV R23, RZ, RZ, -R23 ;  /* 0x000000ffff177224 */ /* 0x002fe200078e0a17 */
[----:B------:R-:W-:Y:S01]  /*66c0*/  SHF.R.U64 R7, R6, UR8, R7 ;  /* 0x0000000806077c19 */ /* 0x000fe20008001207 */
[----:B------:R-:W-:Y:S01]  /*66d0*/  ULDC UR8, c[0x0][0x638] ;  /* 0x00018e0000087ab9 */ /* 0x000fe20000000800 */
[----:B------:R-:W-:Y:S01]  /*66e0*/  LOP3.LUT R6, R22, UR13, RZ, 0xc0, !PT ;  /* 0x0000000d16067c12 */ /* 0x000fe2000f8ec0ff */
[----:B--2---:R-:W-:Y:S01]  /*66f0*/  @P4 IMAD R16, R20, R23, R3 ;  /* 0x0000001714104224 */ /* 0x004fe200078e0203 */
[----:B------:R-:W-:Y:S01]  /*6700*/  LOP3.LUT R18, R18, UR4, RZ, 0xc0, !PT ;  /* 0x0000000412127c12 */ /* 0x000fe2000f8ec0ff */
[----:B------:R-:W-:Y:S01]  /*6710*/  IMAD.MOV R8, RZ, RZ, -R7 ;  /* 0x000000ffff087224 */ /* 0x000fe200078e0a07 */
[----:B------:R-:W-:Y:S01]  /*6720*/  ULDC UR9, c[0x0][0x610] ;  /* 0x0001840000097ab9 */ /* 0x000fe20000000800 */
[----:B------:R-:W-:Y:S02]  /*6730*/  IMAD R7, R7, UR5, R6 ;  /* 0x0000000507077c24 */ /* 0x000fe4000f8e0206 */
[----:B------:R-:W-:Y:S01]  /*6740*/  IMAD R19, R8, UR8, R19 ;  /* 0x0000000808137c24 */ /* 0x000fe2000f8e0213 */
[----:B------:R-:W-:Y:S01]  /*6750*/  ULDC UR8, c[0x0][0x600] ;  /* 0x0001800000087ab9 */ /* 0x000fe20000000800 */
[----:B------:R-:W-:-:S02]  /*6760*/  IMAD R6, R7, UR9, R16 ;  /* 0x0000000907067c24 */ /* 0x000fc4000f8e0210 */
[----:B------:R-:W-:Y:S02]  /*6770*/  IMAD R19, R19, UR8, R18 ;  /* 0x0000000813137c24 */ /* 0x000fe4000f8e0212 */
[----:B------:R-:W-:-:S03]  /*6780*/  IMAD.MOV.U32 R3, RZ, RZ, 0x1 ;  /* 0x00000001ff037424 */ /* 0x000fc600078e00ff */
[----:B------:R-:W-:Y:S02]  /*6790*/  SEL R16, R19, R6, !P4 ;  /* 0x0000000613107207 */ /* 0x000fe40006000000 */
[----:B------:R-:W-:-:S07]  /*67a0*/  SEL R6, R6, R19, !P4 ;  /* 0x0000001306067207 */ /* 0x000fce0006000000 */
.L_x_117:
[----:B------:R-:W-:Y:S05]  /*67b0*/  BSYNC B1 ;  /* 0x0000000000017941 */ /* 0x000fea0003800000 */
.L_x_116:
[----:B------:R-:W-:-:S13]  /*67c0*/  LOP3.LUT P0, RZ, R3, 0xff, RZ, 0xc0, !PT ;  /* 0x000000ff03ff7812 */ /* 0x000fda000780c0ff */
[----:B------:R-:W-:Y:S05]  /*67d0*/  @P0 BRA `(.L_x_120) ;  /* 0xfffffff4003c0947 */ /* 0x000fea000383ffff */
[----:B------:R-:W-:Y:S05]  /*67e0*/  BSYNC B0 ;  /* 0x0000000000007941 */ /* 0x000fea0003800000 */
.L_x_109:
[----:B------:R-:W-:-:S03]  /*67f0*/  UMOV UR8, 0xffffffff ;  /* 0xffffffff00087882 */ /* 0x000fc60000000000 */
[----:B------:R-:W-:Y:S05]  /*6800*/  BRA.DIV UR8, `(.L_x_121) ;  /* 0x00000006081c7947 */ /* 0x000fea000b800000 */
[----:B------:R-:W-:-:S13]  /*6810*/  ELECT P0, URZ, PT ;  /* 0x00000000003f782f */ /* 0x000fda0003800000 */
.L_x_135:
[----:B------:R-:W-:Y:S04]  /*6820*/  BSSY B0, `(.L_x_122) ;  /* 0x000002b000007945 */ /* 0x000fe80003800000 */
[----:B------:R-:W-:Y:S05]  /*6830*/  @!P0 BRA `(.L_x_123) ;  /* 0x0000000000a48947 */ /* 0x000fea0003800000 */
[----:B------:R-:W-:-:S04]  /*6840*/  LOP3.LUT R2, R2, 0x2, RZ, 0xfc, !PT ;  /* 0x0000000202027812 */ /* 0x000fc800078efcff */
[----:B------:R-:W-:-:S13]  /*6850*/  ISETP.NE.AND P0, PT, R2, 0x3, PT ;  /* 0x000000030200780c */ /* 0x000fda0003f05270 */
[----:B------:R-:W-:Y:S05]  /*6860*/  @!P0 BRA `(.L_x_124) ;  /* 0x0000000000048947 */ /* 0x000fea0003800000 */
[----:B------:R-:W-:Y:S01]  /*6870*/  BPT.TRAP 0x1 ;  /* 0x000000040000795c */ /* 0x000fe20000300000 */
.L_x_124:
[----:B------:R-:W0:Y:S01]  /*6880*/  S2R R3, SR_CgaCtaId ;  /* 0x0000000000037919 */ /* 0x000e220000008800 */
[----:B------:R-:W-:Y:S02]  /*6890*/  MOV R0, 0x400 ;  /* 0x0000040000007802 */ /* 0x000fe40000000f00 */
[----:B------:R-:W-:Y:S02]  /*68a0*/  SHF.L.U32 R2, R14, 0x1f, RZ ;  /* 0x0000001f0e027819 */ /* 0x000fe400000006ff */
[----:B0-----:R-:W-:-:S05]  /*68b0*/  LEA R0, R3, R0, 0x18 ;  /* 0x0000000003007211 */ /* 0x001fca00078ec0ff */
[----:B------:R-:W-:-:S04]  /*68c0*/  VIADD R0, R0, 0x20 ;  /* 0x0000002000007836 */ /* 0x000fc80000000000 */
[C---:B------:R-:W-:Y:S02]  /*68d0*/  IMAD R5, R13.reuse, 0x8, R0 ;  /* 0x000000080d057824 */ /* 0x040fe400078e0200 */
[----:B------:R-:W-:Y:S02]  /*68e0*/  VIADD R13, R13, 0x1 ;  /* 0x000000010d0d7836 */ /* 0x000fe40000000000 */
[----:B------:R-:W0:Y:S03]  /*68f0*/  SYNCS.PHASECHK.TRANS64.TRYWAIT P0, [R5+URZ], R2 ;  /* 0x00000002050075a7 */ /* 0x000e26000800017f */
[----:B------:R-:W-:-:S04]  /*6900*/  ISETP.NE.AND P1, PT, R13, 0x4, PT ;  /* 0x000000040d00780c */ /* 0x000fc80003f25270 */
[----:B------:R-:W-:Y:S02]  /*6910*/  SEL R3, RZ, 0x1, P1 ;  /* 0x00000001ff037807 */ /* 0x000fe40000800000 */
[----:B------:R-:W-:Y:S02]  /*6920*/  SEL R13, R13, RZ, P1 ;  /* 0x000000ff0d0d7207 */ /* 0x000fe40000800000 */
[----:B------:R-:W-:-:S03]  /*6930*/  LOP3.LUT R14, R14, R3, RZ, 0x3c, !PT ;  /* 0x000000030e0e7212 */ /* 0x000fc600078e3cff */
[----:B------:R-:W-:Y:S01]  /*6940*/  IMAD R7, R13, 0x8, R0 ;  /* 0x000000080d077824 */ /* 0x000fe200078e0200 */
[----:B------:R-:W-:Y:S01]  /*6950*/  SHF.L.U32 R4, R14, 0x1f, RZ ;  /* 0x0000001f0e047819 */ /* 0x000fe200000006ff */
[----:B0-----:R-:W-:Y:S06]  /*6960*/  @!P0 BRA `(.L_x_125) ;  /* 0x0000000000e48947 */ /* 0x001fec0003800000 */
.L_x_136:
[----:B------:R-:W1:Y:S01]  /*6970*/  SYNCS.PHASECHK.TRANS64.TRYWAIT P0, [R7+URZ], R4 ;  /* 0x00000004070075a7 */ /* 0x000e62000800017f */
[----:B0-----:R-:W-:-:S05]  /*6980*/  VIADD R2, R13, 0x1 ;  /* 0x000000010d027836 */ /* 0x001fca0000000000 */
[----:B------:R-:W-:-:S04]  /*6990*/  ISETP.NE.AND P1, PT, R2, 0x4, PT ;  /* 0x000000040200780c */ /* 0x000fc80003f25270 */
[----:B------:R-:W-:Y:S02]  /*69a0*/  SEL R3, RZ, 0x1, P1 ;  /* 0x00000001ff037807 */ /* 0x000fe40000800000 */
[----:B------:R-:W-:Y:S02]  /*69b0*/  SEL R9, R2, RZ, P1 ;  /* 0x000000ff02097207 */ /* 0x000fe40000800000 */
[----:B------:R-:W-:-:S03]  /*69c0*/  LOP3.LUT R11, R14, R3, RZ, 0x3c, !PT ;  /* 0x000000030e0b7212 */ /* 0x000fc600078e3cff */
[----:B------:R-:W-:Y:S01]  /*69d0*/  IMAD R6, R9, 0x8, R0 ;  /* 0x0000000809067824 */ /* 0x000fe200078e0200 */
[----:B------:R-:W-:Y:S01]  /*69e0*/  SHF.L.U32 R5, R11, 0x1f, RZ ;  /* 0x0000001f0b057819 */ /* 0x000fe200000006ff */
[----:B-1----:R-:W-:Y:S06]  /*69f0*/  @!P0 BRA `(.L_x_126) ;  /* 0x0000000000d48947 */ /* 0x002fec0003800000 */
.L_x_137:
[----:B------:R-:W1:Y:S01]  /*6a00*/  SYNCS.PHASECHK.TRANS64.TRYWAIT P0, [R6+URZ], R5 ;  /* 0x00000005060075a7 */ /* 0x000e62000800017f */
[----:B------:R-:W-:-:S05]  /*6a10*/  VIADD R2, R9, 0x1 ;  /* 0x0000000109027836 */ /* 0x000fca0000000000 */
[----:B------:R-:W-:-:S04]  /*6a20*/  ISETP.NE.AND P1, PT, R2, 0x4, PT ;  /* 0x000000040200780c */ /* 0x000fc80003f25270 */
[----:B0-----:R-:W-:Y:S02]  /*6a30*/  SEL R4, RZ, 0x1, P1 ;  /* 0x00000001ff047807 */ /* 0x001fe40000800000 */
[----:B------:R-:W-:Y:S02]  /*6a40*/  SEL R3, R2, RZ, P1 ;  /* 0x000000ff02037207 */ /* 0x000fe40000800000 */
[----:B------:R-:W-:Y:S01]  /*6a50*/  LOP3.LUT R4, R11, R4, RZ, 0x3c, !PT ;  /* 0x000000040b047212 */ /* 0x000fe200078e3cff */
[----:B-1----:R-:W-:Y:S06]  /*6a60*/  @!P0 BRA `(.L_x_127) ;  /* 0x0000000000cc8947 */ /* 0x002fec0003800000 */
.L_x_138:
[----:B------:R-:W-:Y:S01]  /*6a70*/  IMAD R3, R3, 0x8, R0 ;  /* 0x0000000803037824 */ /* 0x000fe200078e0200 */
[----:B------:R-:W-:-:S07]  /*6a80*/  SHF.L.U32 R0, R4, 0x1f, RZ ;  /* 0x0000001f04007819 */ /* 0x000fce00000006ff */
.L_x_128:
[----:B-1----:R1:W2:Y:S02]  /*6a90*/  SYNCS.PHASECHK.TRANS64.TRYWAIT P0, [R3+URZ], R0 ;  /* 0x00000000030075a7 */ /* 0x0022a4000800017f */
[----:B--2---:R-:W-:Y:S05]  /*6aa0*/  @!P0 NANOSLEEP.SYNCS 0x989680 ;  /* 0x009896800000895d */ /* 0x004fea0003900000 */
[----:B------:R-:W2:Y:S02]  /*6ab0*/  @!P0 SYNCS.PHASECHK.TRANS64 P0, [R3+URZ], R0 ;  /* 0x00000000030085a7 */ /* 0x000ea4000800007f */
[----:B--2---:R-:W-:Y:S05]  /*6ac0*/  @!P0 BRA `(.L_x_128) ;  /* 0xfffffffc00f08947 */ /* 0x004fea000383ffff */
.L_x_123:
[----:B------:R-:W-:Y:S05]  /*6ad0*/  BSYNC B0 ;  /* 0x0000000000007941 */ /* 0x000fea0003800000 */
.L_x_122:
[----:B------:R-:W-:Y:S05]  /*6ae0*/  EXIT ;  /* 0x000000000000794d */ /* 0x000fea0003800000 */
.L_x_21:
[----:B-1----:R-:W-:-:S04]  /*6af0*/  IMAD.U32 R9, RZ, RZ, UR6 ;  /* 0x00000006ff097e24 */ /* 0x002fc8000f8e00ff */
[----:B------:R1:W3:Y:S03]  /*6b00*/  SYNCS.PHASECHK.TRANS64.TRYWAIT P0, [R9+URZ], R8 ;  /* 0x00000008090075a7 */ /* 0x0002e6000800017f */
[----:B---3--:R-:W-:Y:S05]  /*6b10*/  @!P0 NANOSLEEP.SYNCS 0x989680 ;  /* 0x009896800000895d */ /* 0x008fea0003900000 */
[----:B------:R-:W3:Y:S02]  /*6b20*/  @!P0 SYNCS.PHASECHK.TRANS64 P0, [R9+URZ], R8 ;  /* 0x00000008090085a7 */ /* 0x000ee4000800007f */
[----:B---3--:R-:W-:Y:S05]  /*6b30*/  @!P0 BRA `(.L_x_21) ;  /* 0xfffffffc00ec8947 */ /* 0x008fea000383ffff */
[----:B------:R-:W-:Y:S05]  /*6b40*/  BRA `(.L_x_20) ;  /* 0xffffffa800b07947 */ /* 0x000fea000383ffff */
.L_x_27:
[----:B-1----:R-:W-:-:S04]  /*6b50*/  IMAD.U32 R11, RZ, RZ, UR12 ;  /* 0x0000000cff0b7e24 */ /* 0x002fc8000f8e00ff */
[----:B------:R1:W3:Y:S03]  /*6b60*/  SYNCS.PHASECHK.TRANS64.TRYWAIT P0, [R11+URZ], R10 ;  /* 0x0000000a0b0075a7 */ /* 0x0002e6000800017f */
[----:B---3--:R-:W-:Y:S05]  /*6b70*/  @!P0 NANOSLEEP.SYNCS 0x989680 ;  /* 0x009896800000895d */ /* 0x008fea0003900000 */
[----:B------:R-:W3:Y:S02]  /*6b80*/  @!P0 SYNCS.PHASECHK.TRANS64 P0, [R11+URZ], R10 ;  /* 0x0000000a0b0085a7 */ /* 0x000ee4000800007f */
[----:B---3--:R-:W-:Y:S05]  /*6b90*/  @!P0 BRA `(.L_x_27) ;  /* 0xfffffffc00ec8947 */ /* 0x008fea000383ffff */
[----:B------:R-:W-:Y:S05]  /*6ba0*/  BRA `(.L_x_26) ;  /* 0xffffffb000247947 */ /* 0x000fea000383ffff */
.L_x_110:
[----:B------:R-:W-:Y:S01]  /*6bb0*/  BSSY B1, `(.L_x_129) ;  /* 0x0000006000017945 */ /* 0x000fe20003800000 */
[----:B------:R-:W-:-:S07]  /*6bc0*/  IMAD.MOV.U32 R3, RZ, RZ, -0x1 ;  /* 0xffffffffff037424 */ /* 0x000fce00078e00ff */
[----:B------:R-:W-:Y:S05]  /*6bd0*/  WARPSYNC.COLLECTIVE R3, `(.L_x_130) ;  /* 0x00000000030c7348 */ /* 0x000fea0003c00000 */
[----:B------:R-:W-:Y:S02]  /*6be0*/  ELECT P0, UR62, PT ;  /* 0x00000000003e782f */ /* 0x000fe40003800000 */
[----:B------:R-:W-:Y:S01]  /*6bf0*/  MOV R3, UR62 ;  /* 0x0000003e00037c02 */ /* 0x000fe20008000f00 */
[----:B------:R-:W-:Y:S10]  /*6c00*/  ENDCOLLECTIVE ;  /* 0x000000000000791b */ /* 0x000ff40003800000 */
.L_x_130:
[----:B------:R-:W-:Y:S05]  /*6c10*/  BSYNC B1 ;  /* 0x0000000000017941 */ /* 0x000fea0003800000 */
.L_x_129:
[----:B------:R-:W-:Y:S05]  /*6c20*/  BRA `(.L_x_131) ;  /* 0xfffffff000347947 */ /* 0x000fea000383ffff */
.L_x_113:
[----:B-1----:R1:W2:Y:S02]  /*6c30*/  SYNCS.PHASECHK.TRANS64.TRYWAIT P0, [R19+URZ+0x20], R8 ;  /* 0x00002008130075a7 */ /* 0x0022a4000800017f */
[----:B--2---:R-:W-:Y:S05]  /*6c40*/  @!P0 NANOSLEEP.SYNCS 0x989680 ;  /* 0x009896800000895d */ /* 0x004fea0003900000 */
[----:B------:R-:W2:Y:S02]  /*6c50*/  @!P0 SYNCS.PHASECHK.TRANS64 P0, [R19+URZ+0x20], R8 ;  /* 0x00002008130085a7 */ /* 0x000ea4000800007f */
[----:B--2---:R-:W-:Y:S05]  /*6c60*/  @!P0 BRA `(.L_x_113) ;  /* 0xfffffffc00f08947 */ /* 0x004fea000383ffff */
[----:B------:R-:W-:Y:S05]  /*6c70*/  BRA `(.L_x_132) ;  /* 0xfffffff000707947 */ /* 0x000fea000383ffff */
.L_x_121:
[----:B------:R-:W-:Y:S01]  /*6c80*/  BSSY B0, `(.L_x_133) ;  /* 0x0000006000007945 */ /* 0x000fe20003800000 */
[----:B------:R-:W-:-:S07]  /*6c90*/  IMAD.MOV.U32 R3, RZ, RZ, -0x1 ;  /* 0xffffffffff037424 */ /* 0x000fce00078e00ff */
[----:B------:R-:W-:Y:S05]  /*6ca0*/  WARPSYNC.COLLECTIVE R3, `(.L_x_134) ;  /* 0x00000000030c7348 */ /* 0x000fea0003c00000 */
[----:B------:R-:W-:Y:S02]  /*6cb0*/  ELECT P0, UR62, PT ;  /* 0x00000000003e782f */ /* 0x000fe40003800000 */
[----:B------:R-:W-:Y:S01]  /*6cc0*/  MOV R3, UR62 ;  /* 0x0000003e00037c02 */ /* 0x000fe20008000f00 */
[----:B------:R-:W-:Y:S10]  /*6cd0*/  ENDCOLLECTIVE ;  /* 0x000000000000791b */ /* 0x000ff40003800000 */
.L_x_134:
[----:B------:R-:W-:Y:S05]  /*6ce0*/  BSYNC B0 ;  /* 0x0000000000007941 */ /* 0x000fea0003800000 */
.L_x_133:
[----:B------:R-:W-:Y:S05]  /*6cf0*/  BRA `(.L_x_135) ;  /* 0xfffffff800c87947 */ /* 0x000fea000383ffff */
.L_x_125:
[----:B0-----:R0:W1:Y:S02]  /*6d00*/  SYNCS.PHASECHK.TRANS64.TRYWAIT P0, [R5+URZ], R2 ;  /* 0x00000002050075a7 */ /* 0x001064000800017f */
[----:B-1----:R-:W-:Y:S05]  /*6d10*/  @!P0 NANOSLEEP.SYNCS 0x989680 ;  /* 0x009896800000895d */ /* 0x002fea0003900000 */
[----:B------:R-:W1:Y:S02]  /*6d20*/  @!P0 SYNCS.PHASECHK.TRANS64 P0, [R5+URZ], R2 ;  /* 0x00000002050085a7 */ /* 0x000e64000800007f */
[----:B-1----:R-:W-:Y:S05]  /*6d30*/  @!P0 BRA `(.L_x_125) ;  /* 0xfffffffc00f08947 */ /* 0x002fea000383ffff */
[----:B------:R-:W-:Y:S05]  /*6d40*/  BRA `(.L_x_136) ;  /* 0xfffffffc00087947 */ /* 0x000fea000383ffff */
.L_x_126:
[----:B0-----:R0:W1:Y:S02]  /*6d50*/  SYNCS.PHASECHK.TRANS64.TRYWAIT P0, [R7+URZ], R4 ;  /* 0x00000004070075a7 */ /* 0x001064000800017f */
[----:B-1----:R-:W-:Y:S05]  /*6d60*/  @!P0 NANOSLEEP.SYNCS 0x989680 ;  /* 0x009896800000895d */ /* 0x002fea0003900000 */
[----:B------:R-:W1:Y:S02]  /*6d70*/  @!P0 SYNCS.PHASECHK.TRANS64 P0, [R7+URZ], R4 ;  /* 0x00000004070085a7 */ /* 0x000e64000800007f */
[----:B-1----:R-:W-:Y:S05]  /*6d80*/  @!P0 BRA `(.L_x_126) ;  /* 0xfffffffc00f08947 */ /* 0x002fea000383ffff */
[----:B------:R-:W-:Y:S05]  /*6d90*/  BRA `(.L_x_137) ;  /* 0xfffffffc00187947 */ /* 0x000fea000383ffff */
.L_x_127:
[----:B0-----:R0:W1:Y:S02]  /*6da0*/  SYNCS.PHASECHK.TRANS64.TRYWAIT P0, [R6+URZ], R5 ;  /* 0x00000005060075a7 */ /* 0x001064000800017f */
[----:B-1----:R-:W-:Y:S05]  /*6db0*/  @!P0 NANOSLEEP.SYNCS 0x989680 ;  /* 0x009896800000895d */ /* 0x002fea0003900000 */
[----:B------:R-:W1:Y:S02]  /*6dc0*/  @!P0 SYNCS.PHASECHK.TRANS64 P0, [R6+URZ], R5 ;  /* 0x00000005060085a7 */ /* 0x000e64000800007f */
[----:B-1----:R-:W-:Y:S05]  /*6dd0*/  @!P0 BRA `(.L_x_127) ;  /* 0xfffffffc00f08947 */ /* 0x002fea000383ffff */
[----:B------:R-:W-:Y:S05]  /*6de0*/  BRA `(.L_x_138) ;  /* 0xfffffffc00207947 */ /* 0x000fea000383ffff */
.L_x_139:
[----:B------:R-:W-:-:S00]  /*6df0*/  BRA `(.L_x_139) ;  /* 0xfffffffc00fc7947 */ /* 0x000fc0000383ffff */
[----:B------:R-:W-:-:S00]  /*6e00*/  NOP ;  /* 0x0000000000007918 */ /* 0x000fc00000000000 */
[----:B------:R-:W-:-:S00]  /*6e10*/  NOP ;  /* 0x0000000000007918 */ /* 0x000fc00000000000 */
[----:B------:R-:W-:-:S00]  /*6e20*/  NOP ;  /* 0x0000000000007918 */ /* 0x000fc00000000000 */
[----:B------:R-:W-:-:S00]  /*6e30*/  NOP ;  /* 0x0000000000007918 */ /* 0x000fc00000000000 */
[----:B------:R-:W-:-:S00]  /*6e40*/  NOP ;  /* 0x0000000000007918 */ /* 0x000fc00000000000 */
[----:B------:R-:W-:-:S00]  /*6e50*/  NOP ;  /* 0x0000000000007918 */ /* 0x000fc00000000000 */
[----:B------:R-:W-:-:S00]  /*6e60*/  NOP ;  /* 0x0000000000007918 */ /* 0x000fc00000000000 */
[----:B------:R-:W-:-:S00]  /*6e70*/  NOP ;  /* 0x0000000000007918 */ /* 0x000fc00000000000 */
.L_x_140:


//--------------------- .nv.shared._ZN7cutlass13device_kernelINS_4gemm6kernel13GemmUniversalIN4cute5tupleIJiiiiEEENS1_10collective13CollectiveMmaINS1_37MainloopSm90TmaGmmaWarpSpecializedFP8ILi4ENS5_IJNS4_1CILi2EEESB_NSA_ILi1EEEEEENS1_35KernelTmaWarpSpecializedCooperativeEEENS5_IJNSA_ILi128EEENSA_ILi64EEENSA_ILi32EEEEEENS_12float_e5m2_tENS5_IJlSC_lEEESK_SL_NS4_8TiledMMAINS4_8MMA_AtomIJNS4_4SM904GMMA30MMA_64x64x32_F32E5M2E5M2_SS_TNILNSP_7ScaleInE1ELSR_1EEEEEENS4_6LayoutINS5_IJSB_SC_SC_EEENS5_IJSC_NSA_ILi0EEESW_EEEEENS5_IJNS4_10UnderscoreESZ_SZ_EEEEENS4_23SM90_TMA_LOAD_MULTICASTENS4_14ComposedLayoutINS4_7SwizzleILi1ELi4ELi3EEENS4_18smem_ptr_flag_bitsILi8EEENSU_INS5_IJNSA_ILi8EEESI_EEENS5_IJSI_SC_EEEEEEEvNS4_8identityES12_S1C_vS1D_EENS_8epilogue10collective6detail29Sm90TmaWarpSpecializedAdapterINS1G_15DefaultEpilogueISK_SL_SL_NS1F_6thread17LinearCombinationISK_Li1EffLNS1K_9ScaleType4KindE0ELNS_15FloatRoundStyleE2ESK_EENS1_15EpilogueDefaultEEEEEvvEEEEvNT_6ParamsE --------------------------
	.section	.nv.shared._ZN7cutlass13device_kernelINS_4gemm6kernel13GemmUniversalIN4cute5tupleIJiiiiEEENS1_10collective13CollectiveMmaINS1_37MainloopSm90TmaGmmaWarpSpecializedFP8ILi4ENS5_IJNS4_1CILi2EEESB_NSA_ILi1EEEEEENS1_35KernelTmaWarpSpecializedCooperativeEEENS5_IJNSA_ILi128EEENSA_ILi64EEENSA_ILi32EEEEEENS_12float_e5m2_tENS5_IJlSC_lEEESK_SL_NS4_8TiledMMAINS4_8MMA_AtomIJNS4_4SM904GMMA30MMA_64x64x32_F32E5M2E5M2_SS_TNILNSP_7ScaleInE1ELSR_1EEEEEENS4_6LayoutINS5_IJSB_SC_SC_EEENS5_IJSC_NSA_ILi0EEESW_EEEEENS5_IJNS4_10UnderscoreESZ_SZ_EEEEENS4_23SM90_TMA_LOAD_MULTICASTENS4_14ComposedLayoutINS4_7SwizzleILi1ELi4ELi3EEENS4_18smem_ptr_flag_bitsILi8EEENSU_INS5_IJNSA_ILi8EEESI_EEENS5_IJSI_SC_EEEEEEEvNS4_8identityES12_S1C_vS1D_EENS_8epilogue10collective6detail29Sm90TmaWarpSpecializedAdapterINS1G_15DefaultEpilogueISK_SL_SL_NS1F_6thread17LinearCombinationISK_Li1EffLNS1K_9ScaleType4KindE0ELNS_15FloatRoundStyleE2ESK_EENS1_15EpilogueDefaultEEEEEvvEEEEvNT_6ParamsE,"aw",@nobits
	.sectionflags	@""
	.align	16
	.zero		1024


//--------------------- .nv.shared.reserved.0     --------------------------
	.section	.nv.shared.reserved.0,"aw",@nobits
	.weak		__nv_reservedSMEM_offset_0_alias
	.size		__nv_reservedSMEM_offset_0_alias, 0, 0
	.other		__nv_reservedSMEM_offset_0_alias,@"STO_CUDA_RESERVED_SHARED STV_DEFAULT"
__nv_reservedSMEM_offset_0_alias:
	.zero		0


//--------------------- .nv.global                --------------------------
	.section	.nv.global,"aw",@nobits
.nv.global:
	.type		_ZN39_INTERNAL_7eb690e6_4_k_cu_ce1c8176_52454cute1_E,@object
	.size		_ZN39_INTERNAL_7eb690e6_4_k_cu_ce1c8176_52454cute1_E,(_ZN39_INTERNAL_7eb690e6_4_k_cu_ce1c8176_52454cuda3std3__45__cpo6cbeginE - _ZN39_INTERNAL_7eb690e6_4_k_cu_ce1c8176_52454cute1_E)
_ZN39_INTERNAL_7eb690e6_4_k_cu_ce1c8176_52454cute1_E:
	.zero		1
	.type		_ZN39_INTERNAL_7eb690e6_4_k_cu_ce1c8176_52454cuda3std3__45__cpo6cbeginE,@object
	.size		_ZN39_INTERNAL_7eb690e6_4_k_cu_ce1c8176_52454cuda3std3__45__cpo6cbeginE,(_ZN39_INTERNAL_7eb690e6_4_k_cu_ce1c8176_52454cuda3std3__48in_placeE - _ZN39_INTERNAL_7eb690e6_4_k_cu_ce1c8176_52454cuda3std3__45__cpo6cbeginE)
_ZN39_INTERNAL_7eb690e6_4_k_cu_ce1c8176_52454cuda3std3__45__cpo6cbeginE:
	.zero		1
	.type		_ZN39_INTERNAL_7eb690e6_4_k_cu_ce1c8176_52454cuda3std3__48in_placeE,@object
	.size		_ZN39_INTERNAL_7eb690e6_4_k_cu_ce1c8176_52454cuda3std3__48in_placeE,(_ZN39_INTERNAL_7eb690e6_4_k_cu_ce1c8176_52454cuda3std6ranges3__45__cpo9iter_moveE - _ZN39_INTERNAL_7eb690e6_4_k_cu_ce1c8176_52454cuda3std3__48in_placeE)
_ZN39_INTERNAL_7eb690e6_4_k_cu_ce1c8176_52454cuda3std3__48in_placeE:
	.zero		1
	.type		_ZN39_INTERNAL_7eb690e6_4_k_cu_ce1c8176_52454cuda3std6ranges3__45__cpo9iter_moveE,@object
	.size		_ZN39_INTERNAL_7eb690e6_4_k_cu_ce1c8176_52454cuda3std6ranges3__45__cpo9iter_moveE,(_ZN39_INTERNAL_7eb690e6_4_k_cu_ce1c8176_52454cuda3std3__45__cpo5beginE - _ZN39_INTERNAL_7eb690e6_4_k_cu_ce1c8176_52454cuda3std6ranges3__45__cpo9iter_moveE)
_ZN39_INTERNAL_7eb690e6_4_k_cu_ce1c8176_52454cuda3std6ranges3__45__cpo9iter_moveE:
	.zero		1
	.type		_ZN39_INTERNAL_7eb690e6_4_k_cu_ce1c8176_52454cuda3std3__45__cpo5beginE,@object
	.size		_ZN39_INTERNAL_7eb690e6_4_k_cu_ce1c8176_52454cuda3std3__45__cpo5beginE,(_ZN39_INTERNAL_7eb690e6_4_k_cu_ce1c8176_52454cuda3std3__441_GLOBAL__N__7eb690e6_4_k_cu_ce1c8176_52456ignoreE - _ZN39_INTERNAL_7eb690e6_4_k_cu_ce1c8176_52454cuda3std3__45__cpo5beginE)
_ZN39_INTERNAL_7eb690e6_4_k_cu_ce1c8176_52454cuda3std3__45__cpo5beginE:
	.zero		1
	.type		_ZN39_INTERNAL_7eb690e6_4_k_cu_ce1c8176_52454cuda3std3__441_GLOBAL__N__7eb690e6_4_k_cu_ce1c8176_52456ignoreE,@object
	.size		_ZN39_INTERNAL_7eb690e6_4_k_cu_ce1c8176_52454cuda3std3__441_GLOBAL__N__7eb690e6_4_k_cu_ce1c8176_52456ignoreE,(_ZN39_INTERNAL_7eb690e6_4_k_cu_ce1c8176_52454cute7productE - _ZN39_INTERNAL_7eb690e6_4_k_cu_ce1c8176_52454cuda3std3__441_GLOBAL__N__7eb690e6_4_k_cu_ce1c8176_52456ignoreE)
_ZN39_INTERNAL_7eb690e6_4_k_cu_ce1c8176_52454cuda3std3__441_GLOBAL__N__7eb690e6_4_k_cu_ce1c8176_52456ignoreE:
	.zero		1
	.type		_ZN39_INTERNAL_7eb690e6_4_k_cu_ce1c8176_52454cute7productE,@object
	.size		_ZN39_INTERNAL_7eb690e6_4_k_cu_ce1c8176_52454cute7productE,(_ZN39_INTERNAL_7eb690e6_4_k_cu_ce1c8176_52454cuda3std3__45__cpo3endE - _ZN39_INTERNAL_7eb690e6_4_k_cu_ce1c8176_52454cute7productE)
_ZN39_INTERNAL_7eb690e6_4_k_cu_ce1c8176_52454cute7productE:
	.zero		1
	.type		_ZN39_INTERNAL_7eb690e6_4_k_cu_ce1c8176_52454cuda3std3__45__cpo3endE,@object
	.size		_ZN39_INTERNAL_7eb690e6_4_k_cu_ce1c8176_52454cuda3std3__45__cpo3endE,(_ZN39_INTERNAL_7eb690e6_4_k_cu_ce1c8176_52454cuda3std3__419piecewise_constructE - _ZN39_INTERNAL_7eb690e6_4_k_cu_ce1c8176_52454cuda3std3__45__cpo3endE)
_ZN39_INTERNAL_7eb690e6_4_k_cu_ce1c8176_52454cuda3std3__45__cpo3endE:
	.zero		1
	.type		_ZN39_INTERNAL_7eb690e6_4_k_cu_ce1c8176_52454cuda3std3__419piecewise_constructE,@object
	.size		_ZN39_INTERNAL_7eb690e6_4_k_cu_ce1c8176_52454cuda3std3__419piecewise_constructE,(_ZN39_INTERNAL_7eb690e6_4_k_cu_ce1c8176_52454cuda3std3__45__cpo4cendE - _ZN39_INTERNAL_7eb690e6_4_k_cu_ce1c8176_52454cuda3std3__419piecewise_constructE)
_ZN39_INTERNAL_7eb690e6_4_k_cu_ce1c8176_52454cuda3std3__419piecewise_constructE:
	.zero		1
	.type		_ZN39_INTERNAL_7eb690e6_4_k_cu_ce1c8176_52454cuda3std3__45__cpo4cendE,@object
	.size		_ZN39_INTERNAL_7eb690e6_4_k_cu_ce1c8176_52454cuda3std3__45__cpo4cendE,(_ZN39_INTERNAL_7eb690e6_4_k_cu_ce1c8176_52454cuda3std6ranges3__45__cpo4swapE - _ZN39_INTERNAL_7eb690e6_4_k_cu_ce1c8176_52454cuda3std3__45__cpo4cendE)
_ZN39_INTERNAL_7eb690e6_4_k_cu_ce1c8176_52454cuda3std3__45__cpo4cendE:
	.zero		1
	.type		_ZN39_INTERNAL_7eb690e6_4_k_cu_ce1c8176_52454cuda3std6ranges3__45__cpo4swapE,@object
	.size		_ZN39_INTERNAL_7eb690e6_4_k_cu_ce1c8176_52454cuda3std6ranges3__45__cpo4swapE,(.L_7 - _ZN39_INTERNAL_7eb690e6_4_k_cu_ce1c8176_52454cuda3std6ranges3__45__cpo4swapE)
_ZN39_INTERNAL_7eb690e6_4_k_cu_ce1c8176_52454cuda3std6ranges3__45__cpo4swapE:
	.zero		1
.L_7:


//--------------------- .nv.constant0._ZN7cutlass13device_kernelINS_4gemm6kernel13GemmUniversalIN4cute5tupleIJiiiiEEENS1_10collective13CollectiveMmaINS1_37MainloopSm90TmaGmmaWarpSpecializedFP8ILi4ENS5_IJNS4_1CILi2EEESB_NSA_ILi1EEEEEENS1_35KernelTmaWarpSpecializedCooperativeEEENS5_IJNSA_ILi128EEENSA_ILi64EEENSA_ILi32EEEEEENS_12float_e5m2_tENS5_IJlSC_lEEESK_SL_NS4_8TiledMMAINS4_8MMA_AtomIJNS4_4SM904GMMA30MMA_64x64x32_F32E5M2E5M2_SS_TNILNSP_7ScaleInE1ELSR_1EEEEEENS4_6LayoutINS5_IJSB_SC_SC_EEENS5_IJSC_NSA_ILi0EEESW_EEEEENS5_IJNS4_10UnderscoreESZ_SZ_EEEEENS4_23SM90_TMA_LOAD_MULTICASTENS4_14ComposedLayoutINS4_7SwizzleILi1ELi4ELi3EEENS4_18smem_ptr_flag_bitsILi8EEENSU_INS5_IJNSA_ILi8EEESI_EEENS5_IJSI_SC_EEEEEEEvNS4_8identityES12_S1C_vS1D_EENS_8epilogue10collective6detail29Sm90TmaWarpSpecializedAdapterINS1G_15DefaultEpilogueISK_SL_SL_NS1F_6thread17LinearCombinationISK_Li1EffLNS1K_9ScaleType4KindE0ELNS_15FloatRoundStyleE2ESK_EENS1_15EpilogueDefaultEEEEEvvEEEEvNT_6ParamsE --------------------------
	.section	.nv.constant0._ZN7cutlass13device_kernelINS_4gemm6kernel13GemmUniversalIN4cute5tupleIJiiiiEEENS1_10collective13CollectiveMmaINS1_37MainloopSm90TmaGmmaWarpSpecializedFP8ILi4ENS5_IJNS4_1CILi2EEESB_NSA_ILi1EEEEEENS1_35KernelTmaWarpSpecializedCooperativeEEENS5_IJNSA_ILi128EEENSA_ILi64EEENSA_ILi32EEEEEENS_12float_e5m2_tENS5_IJlSC_lEEESK_SL_NS4_8TiledMMAINS4_8MMA_AtomIJNS4_4SM904GMMA30MMA_64x64x32_F32E5M2E5M2_SS_TNILNSP_7ScaleInE1ELSR_1EEEEEENS4_6LayoutINS5_IJSB_SC_SC_EEENS5_IJSC_NSA_ILi0EEESW_EEEEENS5_IJNS4_10UnderscoreESZ_SZ_EEEEENS4_23SM90_TMA_LOAD_MULTICASTENS4_14ComposedLayoutINS4_7SwizzleILi1ELi4ELi3EEENS4_18smem_ptr_flag_bitsILi8EEENSU_INS5_IJNSA_ILi8EEESI_EEENS5_IJSI_SC_EEEEEEEvNS4_8identityES12_S1C_vS1D_EENS_8epilogue10collective6detail29Sm90TmaWarpSpecializedAdapterINS1G_15DefaultEpilogueISK_SL_SL_NS1F_6thread17LinearCombinationISK_Li1EffLNS1K_9ScaleType4KindE0ELNS_15FloatRoundStyleE2ESK_EENS1_15EpilogueDefaultEEEEEvvEEEEvNT_6ParamsE,"a",@progbits
	.sectionflags	@""
	.align	4
.nv.constant0._ZN7cutlass13device_kernelINS_4gemm6kernel13GemmUniversalIN4cute5tupleIJiiiiEEENS1_10collective13CollectiveMmaINS1_37MainloopSm90TmaGmmaWarpSpecializedFP8ILi4ENS5_IJNS4_1CILi2EEESB_NSA_ILi1EEEEEENS1_35KernelTmaWarpSpecializedCooperativeEEENS5_IJNSA_ILi128EEENSA_ILi64EEENSA_ILi32EEEEEENS_12float_e5m2_tENS5_IJlSC_lEEESK_SL_NS4_8TiledMMAINS4_8MMA_AtomIJNS4_4SM904GMMA30MMA_64x64x32_F32E5M2E5M2_SS_TNILNSP_7ScaleInE1ELSR_1EEEEEENS4_6LayoutINS5_IJSB_SC_SC_EEENS5_IJSC_NSA_ILi0EEESW_EEEEENS5_IJNS4_10UnderscoreESZ_SZ_EEEEENS4_23SM90_TMA_LOAD_MULTICASTENS4_14ComposedLayoutINS4_7SwizzleILi1ELi4ELi3EEENS4_18smem_ptr_flag_bitsILi8EEENSU_INS5_IJNSA_ILi8EEESI_EEENS5_IJSI_SC_EEEEEEEvNS4_8identityES12_S1C_vS1D_EENS_8epilogue10collective6detail29Sm90TmaWarpSpecializedAdapterINS1G_15DefaultEpilogueISK_SL_SL_NS1F_6thread17LinearCombinationISK_Li1EffLNS1K_9ScaleType4KindE0ELNS_15FloatRoundStyleE2ESK_EENS1_15EpilogueDefaultEEEEEvvEEEEvNT_6ParamsE:
	.zero		1664


//--------------------- SYMBOLS --------------------------

	.type		.nv.reservedSmem.offset0,@object
	.size		.nv.reservedSmem.offset0,0x4
